//
// Generated by NVIDIA NVVM Compiler
//
// Compiler Build ID: CL-36424714
// Cuda compilation tools, release 13.0, V13.0.88
// Based on NVVM 20.0.0
//

.version 9.0
.target sm_100
.address_size 64

	// .globl	_ZN3cub18CUB_300001_SM_10006detail11EmptyKernelIvEEvv
.global .align 1 .b8 _ZN30_INTERNAL_baa043f5_4_k_cu_main4cuda3std3__45__cpo5beginE[1];
.global .align 1 .b8 _ZN30_INTERNAL_baa043f5_4_k_cu_main4cuda3std3__45__cpo3endE[1];
.global .align 1 .b8 _ZN30_INTERNAL_baa043f5_4_k_cu_main4cuda3std3__45__cpo6cbeginE[1];
.global .align 1 .b8 _ZN30_INTERNAL_baa043f5_4_k_cu_main4cuda3std3__45__cpo4cendE[1];
.global .align 1 .b8 _ZN30_INTERNAL_baa043f5_4_k_cu_main4cuda3std3__45__cpo6rbeginE[1];
.global .align 1 .b8 _ZN30_INTERNAL_baa043f5_4_k_cu_main4cuda3std3__45__cpo4rendE[1];
.global .align 1 .b8 _ZN30_INTERNAL_baa043f5_4_k_cu_main4cuda3std3__45__cpo7crbeginE[1];
.global .align 1 .b8 _ZN30_INTERNAL_baa043f5_4_k_cu_main4cuda3std3__45__cpo5crendE[1];
.global .align 1 .b8 _ZN30_INTERNAL_baa043f5_4_k_cu_main4cuda3std3__432_GLOBAL__N__baa043f5_4_k_cu_main6ignoreE[1];
.global .align 1 .b8 _ZN30_INTERNAL_baa043f5_4_k_cu_main4cuda3std3__419piecewise_constructE[1];
.global .align 1 .b8 _ZN30_INTERNAL_baa043f5_4_k_cu_main4cuda3std3__48in_placeE[1];
.global .align 1 .b8 _ZN30_INTERNAL_baa043f5_4_k_cu_main4cuda3std3__420unreachable_sentinelE[1];
.global .align 1 .b8 _ZN30_INTERNAL_baa043f5_4_k_cu_main4cuda3std3__47nulloptE[1];
.global .align 1 .b8 _ZN30_INTERNAL_baa043f5_4_k_cu_main4cuda3std3__48unexpectE[1];
.global .align 1 .b8 _ZN30_INTERNAL_baa043f5_4_k_cu_main4cuda3std6ranges3__45__cpo4swapE[1];
.global .align 1 .b8 _ZN30_INTERNAL_baa043f5_4_k_cu_main4cuda3std6ranges3__45__cpo9iter_moveE[1];
.global .align 1 .b8 _ZN30_INTERNAL_baa043f5_4_k_cu_main4cuda3std6ranges3__45__cpo5beginE[1];
.global .align 1 .b8 _ZN30_INTERNAL_baa043f5_4_k_cu_main4cuda3std6ranges3__45__cpo3endE[1];
.global .align 1 .b8 _ZN30_INTERNAL_baa043f5_4_k_cu_main4cuda3std6ranges3__45__cpo6cbeginE[1];
.global .align 1 .b8 _ZN30_INTERNAL_baa043f5_4_k_cu_main4cuda3std6ranges3__45__cpo4cendE[1];
.global .align 1 .b8 _ZN30_INTERNAL_baa043f5_4_k_cu_main4cuda3std6ranges3__45__cpo7advanceE[1];
.global .align 1 .b8 _ZN30_INTERNAL_baa043f5_4_k_cu_main4cuda3std6ranges3__45__cpo9iter_swapE[1];
.global .align 1 .b8 _ZN30_INTERNAL_baa043f5_4_k_cu_main4cuda3std6ranges3__45__cpo4nextE[1];
.global .align 1 .b8 _ZN30_INTERNAL_baa043f5_4_k_cu_main4cuda3std6ranges3__45__cpo4prevE[1];
.global .align 1 .b8 _ZN30_INTERNAL_baa043f5_4_k_cu_main4cuda3std6ranges3__45__cpo4dataE[1];
.global .align 1 .b8 _ZN30_INTERNAL_baa043f5_4_k_cu_main4cuda3std6ranges3__45__cpo5cdataE[1];
.global .align 1 .b8 _ZN30_INTERNAL_baa043f5_4_k_cu_main4cuda3std6ranges3__45__cpo4sizeE[1];
.global .align 1 .b8 _ZN30_INTERNAL_baa043f5_4_k_cu_main4cuda3std6ranges3__45__cpo5ssizeE[1];
.global .align 1 .b8 _ZN30_INTERNAL_baa043f5_4_k_cu_main4cuda3std6ranges3__45__cpo8distanceE[1];
.global .align 1 .b8 _ZN30_INTERNAL_baa043f5_4_k_cu_main6thrust24THRUST_300001_SM_1000_NS8cuda_cub3parE[1];
.global .align 1 .b8 _ZN30_INTERNAL_baa043f5_4_k_cu_main6thrust24THRUST_300001_SM_1000_NS8cuda_cub10par_nosyncE[1];
.global .align 1 .b8 _ZN30_INTERNAL_baa043f5_4_k_cu_main6thrust24THRUST_300001_SM_1000_NS6system6detail10sequential3seqE[1];
.global .align 1 .b8 _ZN30_INTERNAL_baa043f5_4_k_cu_main6thrust24THRUST_300001_SM_1000_NS12placeholders2_1E[1];
.global .align 1 .b8 _ZN30_INTERNAL_baa043f5_4_k_cu_main6thrust24THRUST_300001_SM_1000_NS12placeholders2_2E[1];
.global .align 1 .b8 _ZN30_INTERNAL_baa043f5_4_k_cu_main6thrust24THRUST_300001_SM_1000_NS12placeholders2_3E[1];
.global .align 1 .b8 _ZN30_INTERNAL_baa043f5_4_k_cu_main6thrust24THRUST_300001_SM_1000_NS12placeholders2_4E[1];
.global .align 1 .b8 _ZN30_INTERNAL_baa043f5_4_k_cu_main6thrust24THRUST_300001_SM_1000_NS12placeholders2_5E[1];
.global .align 1 .b8 _ZN30_INTERNAL_baa043f5_4_k_cu_main6thrust24THRUST_300001_SM_1000_NS12placeholders2_6E[1];
.global .align 1 .b8 _ZN30_INTERNAL_baa043f5_4_k_cu_main6thrust24THRUST_300001_SM_1000_NS12placeholders2_7E[1];
.global .align 1 .b8 _ZN30_INTERNAL_baa043f5_4_k_cu_main6thrust24THRUST_300001_SM_1000_NS12placeholders2_8E[1];
.global .align 1 .b8 _ZN30_INTERNAL_baa043f5_4_k_cu_main6thrust24THRUST_300001_SM_1000_NS12placeholders2_9E[1];
.global .align 1 .b8 _ZN30_INTERNAL_baa043f5_4_k_cu_main6thrust24THRUST_300001_SM_1000_NS12placeholders3_10E[1];
.global .align 1 .b8 _ZN30_INTERNAL_baa043f5_4_k_cu_main6thrust24THRUST_300001_SM_1000_NS3seqE[1];

.visible .entry _ZN3cub18CUB_300001_SM_10006detail11EmptyKernelIvEEvv()
{


	ret;

}
	// .globl	_ZN3cub18CUB_300001_SM_10006detail8for_each13static_kernelINS2_12policy_hub_t12policy_500_tEmN6thrust24THRUST_300001_SM_1000_NS8cuda_cub20__uninitialized_fill7functorINS7_10device_ptrIdEEdEEEEvT0_T1_
.visible .entry _ZN3cub18CUB_300001_SM_10006detail8for_each13static_kernelINS2_12policy_hub_t12policy_500_tEmN6thrust24THRUST_300001_SM_1000_NS8cuda_cub20__uninitialized_fill7functorINS7_10device_ptrIdEEdEEEEvT0_T1_(
	.param .u64 _ZN3cub18CUB_300001_SM_10006detail8for_each13static_kernelINS2_12policy_hub_t12policy_500_tEmN6thrust24THRUST_300001_SM_1000_NS8cuda_cub20__uninitialized_fill7functorINS7_10device_ptrIdEEdEEEEvT0_T1__param_0,
	.param .align 8 .b8 _ZN3cub18CUB_300001_SM_10006detail8for_each13static_kernelINS2_12policy_hub_t12policy_500_tEmN6thrust24THRUST_300001_SM_1000_NS8cuda_cub20__uninitialized_fill7functorINS7_10device_ptrIdEEdEEEEvT0_T1__param_1[16]
)
.maxntid 256
{
	.reg .pred 	%p<4>;
	.reg .b32 	%r<5>;
	.reg .b64 	%rd<16>;
	.reg .b64 	%fd<3>;

	ld.param.f64 	%fd2, [_ZN3cub18CUB_300001_SM_10006detail8for_each13static_kernelINS2_12policy_hub_t12policy_500_tEmN6thrust24THRUST_300001_SM_1000_NS8cuda_cub20__uninitialized_fill7functorINS7_10device_ptrIdEEdEEEEvT0_T1__param_1+8];
	ld.param.u64 	%rd4, [_ZN3cub18CUB_300001_SM_10006detail8for_each13static_kernelINS2_12policy_hub_t12policy_500_tEmN6thrust24THRUST_300001_SM_1000_NS8cuda_cub20__uninitialized_fill7functorINS7_10device_ptrIdEEdEEEEvT0_T1__param_1];
	ld.param.u64 	%rd5, [_ZN3cub18CUB_300001_SM_10006detail8for_each13static_kernelINS2_12policy_hub_t12policy_500_tEmN6thrust24THRUST_300001_SM_1000_NS8cuda_cub20__uninitialized_fill7functorINS7_10device_ptrIdEEdEEEEvT0_T1__param_0];
	mov.u32 	%r2, %ctaid.x;
	mul.wide.u32 	%rd1, %r2, 512;
	sub.s64 	%rd2, %rd5, %rd1;
	setp.lt.u64 	%p1, %rd2, 512;
	@%p1 bra 	$L__BB1_2;
	mov.u32 	%r4, %tid.x;
	cvta.to.global.u64 	%rd11, %rd4;
	cvt.u64.u32 	%rd12, %r4;
	add.s64 	%rd13, %rd1, %rd12;
	shl.b64 	%rd14, %rd13, 3;
	add.s64 	%rd15, %rd11, %rd14;
	st.global.f64 	[%rd15], %fd2;
	st.global.f64 	[%rd15+2048], %fd2;
	bra.uni 	$L__BB1_6;
$L__BB1_2:
	cvta.to.global.u64 	%rd6, %rd4;
	mov.u32 	%r1, %tid.x;
	cvt.u64.u32 	%rd7, %r1;
	setp.le.u64 	%p2, %rd2, %rd7;
	add.s64 	%rd8, %rd1, %rd7;
	shl.b64 	%rd9, %rd8, 3;
	add.s64 	%rd3, %rd6, %rd9;
	@%p2 bra 	$L__BB1_4;
	st.global.f64 	[%rd3], %fd2;
$L__BB1_4:
	add.s32 	%r3, %r1, 256;
	cvt.u64.u32 	%rd10, %r3;
	setp.le.u64 	%p3, %rd2, %rd10;
	@%p3 bra 	$L__BB1_6;
	st.global.f64 	[%rd3+2048], %fd2;
$L__BB1_6:
	ret;

}
	// .globl	_ZN3cub18CUB_300001_SM_10006detail9transform16transform_kernelINS2_10policy_hubILb1EN4cuda3std3__45tupleIJN6thrust24THRUST_300001_SM_1000_NS17counting_iteratorIiNSA_11use_defaultESC_SC_EEEEEE10policy1000Ei13rng_transformNSA_6detail15normal_iteratorINSA_10device_ptrIdEEEEJSD_EEEvT0_iT1_T2_DpNS2_10kernel_argIT3_EE
.visible .entry _ZN3cub18CUB_300001_SM_10006detail9transform16transform_kernelINS2_10policy_hubILb1EN4cuda3std3__45tupleIJN6thrust24THRUST_300001_SM_1000_NS17counting_iteratorIiNSA_11use_defaultESC_SC_EEEEEE10policy1000Ei13rng_transformNSA_6detail15normal_iteratorINSA_10device_ptrIdEEEEJSD_EEEvT0_iT1_T2_DpNS2_10kernel_argIT3_EE(
	.param .u32 _ZN3cub18CUB_300001_SM_10006detail9transform16transform_kernelINS2_10policy_hubILb1EN4cuda3std3__45tupleIJN6thrust24THRUST_300001_SM_1000_NS17counting_iteratorIiNSA_11use_defaultESC_SC_EEEEEE10policy1000Ei13rng_transformNSA_6detail15normal_iteratorINSA_10device_ptrIdEEEEJSD_EEEvT0_iT1_T2_DpNS2_10kernel_argIT3_EE_param_0,
	.param .u32 _ZN3cub18CUB_300001_SM_10006detail9transform16transform_kernelINS2_10policy_hubILb1EN4cuda3std3__45tupleIJN6thrust24THRUST_300001_SM_1000_NS17counting_iteratorIiNSA_11use_defaultESC_SC_EEEEEE10policy1000Ei13rng_transformNSA_6detail15normal_iteratorINSA_10device_ptrIdEEEEJSD_EEEvT0_iT1_T2_DpNS2_10kernel_argIT3_EE_param_1,
	.param .align 4 .b8 _ZN3cub18CUB_300001_SM_10006detail9transform16transform_kernelINS2_10policy_hubILb1EN4cuda3std3__45tupleIJN6thrust24THRUST_300001_SM_1000_NS17counting_iteratorIiNSA_11use_defaultESC_SC_EEEEEE10policy1000Ei13rng_transformNSA_6detail15normal_iteratorINSA_10device_ptrIdEEEEJSD_EEEvT0_iT1_T2_DpNS2_10kernel_argIT3_EE_param_2[4],
	.param .align 8 .b8 _ZN3cub18CUB_300001_SM_10006detail9transform16transform_kernelINS2_10policy_hubILb1EN4cuda3std3__45tupleIJN6thrust24THRUST_300001_SM_1000_NS17counting_iteratorIiNSA_11use_defaultESC_SC_EEEEEE10policy1000Ei13rng_transformNSA_6detail15normal_iteratorINSA_10device_ptrIdEEEEJSD_EEEvT0_iT1_T2_DpNS2_10kernel_argIT3_EE_param_3[8],
	.param .align 8 .b8 _ZN3cub18CUB_300001_SM_10006detail9transform16transform_kernelINS2_10policy_hubILb1EN4cuda3std3__45tupleIJN6thrust24THRUST_300001_SM_1000_NS17counting_iteratorIiNSA_11use_defaultESC_SC_EEEEEE10policy1000Ei13rng_transformNSA_6detail15normal_iteratorINSA_10device_ptrIdEEEEJSD_EEEvT0_iT1_T2_DpNS2_10kernel_argIT3_EE_param_4[16]
)
.maxntid 128
{
	.reg .pred 	%p<27>;
	.reg .b32 	%r<293>;
	.reg .b64 	%rd<20>;
	.reg .b64 	%fd<31>;

	ld.param.u32 	%r1, [_ZN3cub18CUB_300001_SM_10006detail9transform16transform_kernelINS2_10policy_hubILb1EN4cuda3std3__45tupleIJN6thrust24THRUST_300001_SM_1000_NS17counting_iteratorIiNSA_11use_defaultESC_SC_EEEEEE10policy1000Ei13rng_transformNSA_6detail15normal_iteratorINSA_10device_ptrIdEEEEJSD_EEEvT0_iT1_T2_DpNS2_10kernel_argIT3_EE_param_2];
	ld.param.u32 	%r2, [_ZN3cub18CUB_300001_SM_10006detail9transform16transform_kernelINS2_10policy_hubILb1EN4cuda3std3__45tupleIJN6thrust24THRUST_300001_SM_1000_NS17counting_iteratorIiNSA_11use_defaultESC_SC_EEEEEE10policy1000Ei13rng_transformNSA_6detail15normal_iteratorINSA_10device_ptrIdEEEEJSD_EEEvT0_iT1_T2_DpNS2_10kernel_argIT3_EE_param_4];
	ld.param.u32 	%r59, [_ZN3cub18CUB_300001_SM_10006detail9transform16transform_kernelINS2_10policy_hubILb1EN4cuda3std3__45tupleIJN6thrust24THRUST_300001_SM_1000_NS17counting_iteratorIiNSA_11use_defaultESC_SC_EEEEEE10policy1000Ei13rng_transformNSA_6detail15normal_iteratorINSA_10device_ptrIdEEEEJSD_EEEvT0_iT1_T2_DpNS2_10kernel_argIT3_EE_param_0];
	ld.param.u64 	%rd7, [_ZN3cub18CUB_300001_SM_10006detail9transform16transform_kernelINS2_10policy_hubILb1EN4cuda3std3__45tupleIJN6thrust24THRUST_300001_SM_1000_NS17counting_iteratorIiNSA_11use_defaultESC_SC_EEEEEE10policy1000Ei13rng_transformNSA_6detail15normal_iteratorINSA_10device_ptrIdEEEEJSD_EEEvT0_iT1_T2_DpNS2_10kernel_argIT3_EE_param_3];
	ld.param.u32 	%r58, [_ZN3cub18CUB_300001_SM_10006detail9transform16transform_kernelINS2_10policy_hubILb1EN4cuda3std3__45tupleIJN6thrust24THRUST_300001_SM_1000_NS17counting_iteratorIiNSA_11use_defaultESC_SC_EEEEEE10policy1000Ei13rng_transformNSA_6detail15normal_iteratorINSA_10device_ptrIdEEEEJSD_EEEvT0_iT1_T2_DpNS2_10kernel_argIT3_EE_param_1];
	cvta.to.global.u64 	%rd1, %rd7;
	shl.b32 	%r60, %r58, 7;
	mov.u32 	%r61, %ctaid.x;
	mul.lo.s32 	%r3, %r60, %r61;
	sub.s32 	%r62, %r59, %r3;
	min.s32 	%r4, %r60, %r62;
	add.s32 	%r5, %r2, %r3;
	setp.gt.s32 	%p1, %r60, %r62;
	@%p1 bra 	$L__BB2_8;
	setp.lt.s32 	%p2, %r58, 1;
	@%p2 bra 	$L__BB2_25;
	mov.u32 	%r6, %tid.x;
	and.b32  	%r7, %r58, 3;
	setp.lt.u32 	%p3, %r58, 4;
	mov.b32 	%r289, 0;
	@%p3 bra 	$L__BB2_5;
	and.b32  	%r289, %r58, 2147483644;
	neg.s32 	%r283, %r289;
	add.s32 	%r64, %r2, %r6;
	add.s32 	%r65, %r64, %r3;
	mul.lo.s32 	%r282, %r1, %r65;
	shl.b32 	%r11, %r1, 9;
	add.s32 	%r66, %r65, 384;
	mul.lo.s32 	%r281, %r1, %r66;
	add.s32 	%r67, %r65, 256;
	mul.lo.s32 	%r280, %r1, %r67;
	mul.wide.s32 	%rd8, %r3, 8;
	add.s64 	%rd9, %rd8, %rd1;
	add.s64 	%rd2, %rd9, 2048;
	add.s32 	%r68, %r65, 128;
	mul.lo.s32 	%r278, %r1, %r68;
	mov.u32 	%r279, %r6;
$L__BB2_4:
	mul.hi.u32 	%r69, %r282, 3;
	sub.s32 	%r70, %r282, %r69;
	shr.u32 	%r71, %r70, 1;
	add.s32 	%r72, %r71, %r69;
	shr.u32 	%r73, %r72, 30;
	mul.lo.s32 	%r74, %r73, 2147483647;
	sub.s32 	%r75, %r282, %r74;
	mul.hi.u32 	%r76, %r281, 3;
	sub.s32 	%r77, %r281, %r76;
	shr.u32 	%r78, %r77, 1;
	add.s32 	%r79, %r78, %r76;
	shr.u32 	%r80, %r79, 30;
	mul.lo.s32 	%r81, %r80, 2147483647;
	sub.s32 	%r82, %r281, %r81;
	mul.hi.u32 	%r83, %r280, 3;
	sub.s32 	%r84, %r280, %r83;
	shr.u32 	%r85, %r84, 1;
	add.s32 	%r86, %r85, %r83;
	shr.u32 	%r87, %r86, 30;
	mul.lo.s32 	%r88, %r87, 2147483647;
	sub.s32 	%r89, %r280, %r88;
	mul.wide.s32 	%rd10, %r279, 8;
	add.s64 	%rd11, %rd2, %rd10;
	mul.hi.u32 	%r90, %r278, 3;
	sub.s32 	%r91, %r278, %r90;
	shr.u32 	%r92, %r91, 1;
	add.s32 	%r93, %r92, %r90;
	shr.u32 	%r94, %r93, 30;
	mul.lo.s32 	%r95, %r94, 2147483647;
	sub.s32 	%r96, %r278, %r95;
	max.u32 	%r97, %r75, 1;
	mul.hi.u32 	%r98, %r97, 1581746633;
	shr.u32 	%r99, %r98, 14;
	mul.lo.s32 	%r100, %r99, 44488;
	sub.s32 	%r101, %r97, %r100;
	mul.lo.s32 	%r102, %r101, 48271;
	mul.lo.s32 	%r103, %r99, 3399;
	setp.lt.u32 	%p4, %r102, %r103;
	xor.b32  	%r104, %r103, 2147483647;
	neg.s32 	%r105, %r103;
	selp.b32 	%r106, %r104, %r105, %p4;
	add.s32 	%r107, %r102, %r106;
	add.s32 	%r108, %r107, -1;
	cvt.rn.f64.u32 	%fd1, %r108;
	div.rn.f64 	%fd2, %fd1, 0d41DFFFFFFF800000;
	fma.rn.f64 	%fd3, %fd2, 0d402E000000000000, 0d4039000000000000;
	st.global.f64 	[%rd11+-2048], %fd3;
	max.u32 	%r109, %r96, 1;
	mul.hi.u32 	%r110, %r109, 1581746633;
	shr.u32 	%r111, %r110, 14;
	mul.lo.s32 	%r112, %r111, 44488;
	sub.s32 	%r113, %r109, %r112;
	mul.lo.s32 	%r114, %r113, 48271;
	mul.lo.s32 	%r115, %r111, 3399;
	setp.lt.u32 	%p5, %r114, %r115;
	xor.b32  	%r116, %r115, 2147483647;
	neg.s32 	%r117, %r115;
	selp.b32 	%r118, %r116, %r117, %p5;
	add.s32 	%r119, %r114, %r118;
	add.s32 	%r120, %r119, -1;
	cvt.rn.f64.u32 	%fd4, %r120;
	div.rn.f64 	%fd5, %fd4, 0d41DFFFFFFF800000;
	fma.rn.f64 	%fd6, %fd5, 0d402E000000000000, 0d4039000000000000;
	st.global.f64 	[%rd11+-1024], %fd6;
	max.u32 	%r121, %r89, 1;
	mul.hi.u32 	%r122, %r121, 1581746633;
	shr.u32 	%r123, %r122, 14;
	mul.lo.s32 	%r124, %r123, 44488;
	sub.s32 	%r125, %r121, %r124;
	mul.lo.s32 	%r126, %r125, 48271;
	mul.lo.s32 	%r127, %r123, 3399;
	setp.lt.u32 	%p6, %r126, %r127;
	xor.b32  	%r128, %r127, 2147483647;
	neg.s32 	%r129, %r127;
	selp.b32 	%r130, %r128, %r129, %p6;
	add.s32 	%r131, %r126, %r130;
	add.s32 	%r132, %r131, -1;
	cvt.rn.f64.u32 	%fd7, %r132;
	div.rn.f64 	%fd8, %fd7, 0d41DFFFFFFF800000;
	fma.rn.f64 	%fd9, %fd8, 0d402E000000000000, 0d4039000000000000;
	st.global.f64 	[%rd11], %fd9;
	max.u32 	%r133, %r82, 1;
	mul.hi.u32 	%r134, %r133, 1581746633;
	shr.u32 	%r135, %r134, 14;
	mul.lo.s32 	%r136, %r135, 44488;
	sub.s32 	%r137, %r133, %r136;
	mul.lo.s32 	%r138, %r137, 48271;
	mul.lo.s32 	%r139, %r135, 3399;
	setp.lt.u32 	%p7, %r138, %r139;
	xor.b32  	%r140, %r139, 2147483647;
	neg.s32 	%r141, %r139;
	selp.b32 	%r142, %r140, %r141, %p7;
	add.s32 	%r143, %r138, %r142;
	add.s32 	%r144, %r143, -1;
	cvt.rn.f64.u32 	%fd10, %r144;
	div.rn.f64 	%fd11, %fd10, 0d41DFFFFFFF800000;
	fma.rn.f64 	%fd12, %fd11, 0d402E000000000000, 0d4039000000000000;
	st.global.f64 	[%rd11+1024], %fd12;
	add.s32 	%r283, %r283, 4;
	add.s32 	%r282, %r282, %r11;
	add.s32 	%r281, %r281, %r11;
	add.s32 	%r280, %r280, %r11;
	add.s32 	%r279, %r279, 512;
	add.s32 	%r278, %r278, %r11;
	setp.eq.s32 	%p8, %r283, 0;
	@%p8 bra 	$L__BB2_5;
	bra.uni 	$L__BB2_4;
$L__BB2_5:
	setp.eq.s32 	%p9, %r7, 0;
	@%p9 bra 	$L__BB2_25;
	mul.wide.s32 	%rd12, %r3, 8;
	add.s64 	%rd6, %rd1, %rd12;
	shl.b32 	%r145, %r289, 7;
	add.s32 	%r292, %r6, %r145;
	add.s32 	%r146, %r2, %r6;
	add.s32 	%r147, %r146, %r3;
	add.s32 	%r148, %r147, %r145;
	mul.lo.s32 	%r291, %r1, %r148;
	shl.b32 	%r50, %r1, 7;
	neg.s32 	%r290, %r7;
$L__BB2_7:
	.pragma "nounroll";
	mul.wide.s32 	%rd13, %r292, 8;
	add.s64 	%rd14, %rd6, %rd13;
	mul.hi.u32 	%r149, %r291, 3;
	sub.s32 	%r150, %r291, %r149;
	shr.u32 	%r151, %r150, 1;
	add.s32 	%r152, %r151, %r149;
	shr.u32 	%r153, %r152, 30;
	mul.lo.s32 	%r154, %r153, 2147483647;
	sub.s32 	%r155, %r291, %r154;
	max.u32 	%r156, %r155, 1;
	mul.hi.u32 	%r157, %r156, 1581746633;
	shr.u32 	%r158, %r157, 14;
	mul.lo.s32 	%r159, %r158, 44488;
	sub.s32 	%r160, %r156, %r159;
	mul.lo.s32 	%r161, %r160, 48271;
	mul.lo.s32 	%r162, %r158, 3399;
	setp.lt.u32 	%p10, %r161, %r162;
	xor.b32  	%r163, %r162, 2147483647;
	neg.s32 	%r164, %r162;
	selp.b32 	%r165, %r163, %r164, %p10;
	add.s32 	%r166, %r161, %r165;
	add.s32 	%r167, %r166, -1;
	cvt.rn.f64.u32 	%fd13, %r167;
	div.rn.f64 	%fd14, %fd13, 0d41DFFFFFFF800000;
	fma.rn.f64 	%fd15, %fd14, 0d402E000000000000, 0d4039000000000000;
	st.global.f64 	[%rd14], %fd15;
	add.s32 	%r292, %r292, 128;
	add.s32 	%r291, %r291, %r50;
	add.s32 	%r290, %r290, 1;
	setp.ne.s32 	%p11, %r290, 0;
	@%p11 bra 	$L__BB2_7;
	bra.uni 	$L__BB2_25;
$L__BB2_8:
	setp.lt.s32 	%p12, %r58, 1;
	@%p12 bra 	$L__BB2_25;
	mov.u32 	%r15, %tid.x;
	and.b32  	%r16, %r58, 3;
	setp.lt.u32 	%p13, %r58, 4;
	mov.b32 	%r285, 0;
	@%p13 bra 	$L__BB2_20;
	and.b32  	%r285, %r58, 2147483644;
	mul.wide.s32 	%rd15, %r3, 8;
	add.s64 	%rd3, %rd1, %rd15;
	mov.b32 	%r284, 0;
$L__BB2_11:
	shl.b32 	%r170, %r284, 7;
	add.s32 	%r31, %r170, %r15;
	setp.ge.s32 	%p14, %r31, %r4;
	mul.wide.s32 	%rd16, %r31, 8;
	add.s64 	%rd4, %rd3, %rd16;
	@%p14 bra 	$L__BB2_13;
	add.s32 	%r171, %r31, %r5;
	mul.lo.s32 	%r172, %r171, %r1;
	mul.hi.u32 	%r173, %r172, 3;
	sub.s32 	%r174, %r172, %r173;
	shr.u32 	%r175, %r174, 1;
	add.s32 	%r176, %r175, %r173;
	shr.u32 	%r177, %r176, 30;
	mul.lo.s32 	%r178, %r177, 2147483647;
	sub.s32 	%r179, %r172, %r178;
	max.u32 	%r180, %r179, 1;
	mul.hi.u32 	%r181, %r180, 1581746633;
	shr.u32 	%r182, %r181, 14;
	mul.lo.s32 	%r183, %r182, 44488;
	sub.s32 	%r184, %r180, %r183;
	mul.lo.s32 	%r185, %r184, 48271;
	mul.lo.s32 	%r186, %r182, 3399;
	setp.lt.u32 	%p15, %r185, %r186;
	xor.b32  	%r187, %r186, 2147483647;
	neg.s32 	%r188, %r186;
	selp.b32 	%r189, %r187, %r188, %p15;
	add.s32 	%r190, %r185, %r189;
	add.s32 	%r191, %r190, -1;
	cvt.rn.f64.u32 	%fd16, %r191;
	div.rn.f64 	%fd17, %fd16, 0d41DFFFFFFF800000;
	fma.rn.f64 	%fd18, %fd17, 0d402E000000000000, 0d4039000000000000;
	st.global.f64 	[%rd4], %fd18;
$L__BB2_13:
	add.s32 	%r32, %r31, 128;
	setp.ge.s32 	%p16, %r32, %r4;
	@%p16 bra 	$L__BB2_15;
	add.s32 	%r192, %r32, %r5;
	mul.lo.s32 	%r193, %r192, %r1;
	mul.hi.u32 	%r194, %r193, 3;
	sub.s32 	%r195, %r193, %r194;
	shr.u32 	%r196, %r195, 1;
	add.s32 	%r197, %r196, %r194;
	shr.u32 	%r198, %r197, 30;
	mul.lo.s32 	%r199, %r198, 2147483647;
	sub.s32 	%r200, %r193, %r199;
	max.u32 	%r201, %r200, 1;
	mul.hi.u32 	%r202, %r201, 1581746633;
	shr.u32 	%r203, %r202, 14;
	mul.lo.s32 	%r204, %r203, 44488;
	sub.s32 	%r205, %r201, %r204;
	mul.lo.s32 	%r206, %r205, 48271;
	mul.lo.s32 	%r207, %r203, 3399;
	setp.lt.u32 	%p17, %r206, %r207;
	xor.b32  	%r208, %r207, 2147483647;
	neg.s32 	%r209, %r207;
	selp.b32 	%r210, %r208, %r209, %p17;
	add.s32 	%r211, %r206, %r210;
	add.s32 	%r212, %r211, -1;
	cvt.rn.f64.u32 	%fd19, %r212;
	div.rn.f64 	%fd20, %fd19, 0d41DFFFFFFF800000;
	fma.rn.f64 	%fd21, %fd20, 0d402E000000000000, 0d4039000000000000;
	st.global.f64 	[%rd4+1024], %fd21;
$L__BB2_15:
	add.s32 	%r33, %r31, 256;
	setp.ge.s32 	%p18, %r33, %r4;
	@%p18 bra 	$L__BB2_17;
	add.s32 	%r213, %r33, %r5;
	mul.lo.s32 	%r214, %r213, %r1;
	mul.hi.u32 	%r215, %r214, 3;
	sub.s32 	%r216, %r214, %r215;
	shr.u32 	%r217, %r216, 1;
	add.s32 	%r218, %r217, %r215;
	shr.u32 	%r219, %r218, 30;
	mul.lo.s32 	%r220, %r219, 2147483647;
	sub.s32 	%r221, %r214, %r220;
	max.u32 	%r222, %r221, 1;
	mul.hi.u32 	%r223, %r222, 1581746633;
	shr.u32 	%r224, %r223, 14;
	mul.lo.s32 	%r225, %r224, 44488;
	sub.s32 	%r226, %r222, %r225;
	mul.lo.s32 	%r227, %r226, 48271;
	mul.lo.s32 	%r228, %r224, 3399;
	setp.lt.u32 	%p19, %r227, %r228;
	xor.b32  	%r229, %r228, 2147483647;
	neg.s32 	%r230, %r228;
	selp.b32 	%r231, %r229, %r230, %p19;
	add.s32 	%r232, %r227, %r231;
	add.s32 	%r233, %r232, -1;
	cvt.rn.f64.u32 	%fd22, %r233;
	div.rn.f64 	%fd23, %fd22, 0d41DFFFFFFF800000;
	fma.rn.f64 	%fd24, %fd23, 0d402E000000000000, 0d4039000000000000;
	st.global.f64 	[%rd4+2048], %fd24;
$L__BB2_17:
	add.s32 	%r34, %r31, 384;
	setp.ge.s32 	%p20, %r34, %r4;
	@%p20 bra 	$L__BB2_19;
	add.s32 	%r234, %r34, %r5;
	mul.lo.s32 	%r235, %r234, %r1;
	mul.hi.u32 	%r236, %r235, 3;
	sub.s32 	%r237, %r235, %r236;
	shr.u32 	%r238, %r237, 1;
	add.s32 	%r239, %r238, %r236;
	shr.u32 	%r240, %r239, 30;
	mul.lo.s32 	%r241, %r240, 2147483647;
	sub.s32 	%r242, %r235, %r241;
	max.u32 	%r243, %r242, 1;
	mul.hi.u32 	%r244, %r243, 1581746633;
	shr.u32 	%r245, %r244, 14;
	mul.lo.s32 	%r246, %r245, 44488;
	sub.s32 	%r247, %r243, %r246;
	mul.lo.s32 	%r248, %r247, 48271;
	mul.lo.s32 	%r249, %r245, 3399;
	setp.lt.u32 	%p21, %r248, %r249;
	xor.b32  	%r250, %r249, 2147483647;
	neg.s32 	%r251, %r249;
	selp.b32 	%r252, %r250, %r251, %p21;
	add.s32 	%r253, %r248, %r252;
	add.s32 	%r254, %r253, -1;
	cvt.rn.f64.u32 	%fd25, %r254;
	div.rn.f64 	%fd26, %fd25, 0d41DFFFFFFF800000;
	fma.rn.f64 	%fd27, %fd26, 0d402E000000000000, 0d4039000000000000;
	st.global.f64 	[%rd4+3072], %fd27;
$L__BB2_19:
	add.s32 	%r284, %r284, 4;
	setp.ne.s32 	%p22, %r284, %r285;
	@%p22 bra 	$L__BB2_11;
$L__BB2_20:
	setp.eq.s32 	%p23, %r16, 0;
	@%p23 bra 	$L__BB2_25;
	mul.wide.s32 	%rd17, %r3, 8;
	add.s64 	%rd5, %rd1, %rd17;
	shl.b32 	%r255, %r285, 7;
	add.s32 	%r288, %r15, %r255;
	add.s32 	%r256, %r2, %r15;
	add.s32 	%r257, %r256, %r3;
	add.s32 	%r258, %r257, %r255;
	mul.lo.s32 	%r287, %r1, %r258;
	shl.b32 	%r39, %r1, 7;
	neg.s32 	%r286, %r16;
$L__BB2_22:
	.pragma "nounroll";
	setp.ge.s32 	%p24, %r288, %r4;
	@%p24 bra 	$L__BB2_24;
	mul.hi.u32 	%r259, %r287, 3;
	sub.s32 	%r260, %r287, %r259;
	shr.u32 	%r261, %r260, 1;
	add.s32 	%r262, %r261, %r259;
	shr.u32 	%r263, %r262, 30;
	mul.lo.s32 	%r264, %r263, 2147483647;
	sub.s32 	%r265, %r287, %r264;
	max.u32 	%r266, %r265, 1;
	mul.hi.u32 	%r267, %r266, 1581746633;
	shr.u32 	%r268, %r267, 14;
	mul.lo.s32 	%r269, %r268, 44488;
	sub.s32 	%r270, %r266, %r269;
	mul.lo.s32 	%r271, %r270, 48271;
	mul.lo.s32 	%r272, %r268, 3399;
	setp.lt.u32 	%p25, %r271, %r272;
	xor.b32  	%r273, %r272, 2147483647;
	neg.s32 	%r274, %r272;
	selp.b32 	%r275, %r273, %r274, %p25;
	add.s32 	%r276, %r271, %r275;
	add.s32 	%r277, %r276, -1;
	cvt.rn.f64.u32 	%fd28, %r277;
	div.rn.f64 	%fd29, %fd28, 0d41DFFFFFFF800000;
	fma.rn.f64 	%fd30, %fd29, 0d402E000000000000, 0d4039000000000000;
	mul.wide.s32 	%rd18, %r288, 8;
	add.s64 	%rd19, %rd5, %rd18;
	st.global.f64 	[%rd19], %fd30;
$L__BB2_24:
	add.s32 	%r288, %r288, 128;
	add.s32 	%r287, %r287, %r39;
	add.s32 	%r286, %r286, 1;
	setp.eq.s32 	%p26, %r286, 0;
	@%p26 bra 	$L__BB2_25;
	bra.uni 	$L__BB2_22;
$L__BB2_25:
	ret;

}
	// .globl	_ZN3cub18CUB_300001_SM_10006detail9transform16transform_kernelINS2_10policy_hubILb1EN4cuda3std3__45tupleIJN6thrust24THRUST_300001_SM_1000_NS17counting_iteratorIiNSA_11use_defaultESC_SC_EEEEEE10policy1000El13rng_transformNSA_6detail15normal_iteratorINSA_10device_ptrIdEEEEJSD_EEEvT0_iT1_T2_DpNS2_10kernel_argIT3_EE
.visible .entry _ZN3cub18CUB_300001_SM_10006detail9transform16transform_kernelINS2_10policy_hubILb1EN4cuda3std3__45tupleIJN6thrust24THRUST_300001_SM_1000_NS17counting_iteratorIiNSA_11use_defaultESC_SC_EEEEEE10policy1000El13rng_transformNSA_6detail15normal_iteratorINSA_10device_ptrIdEEEEJSD_EEEvT0_iT1_T2_DpNS2_10kernel_argIT3_EE(
	.param .u64 _ZN3cub18CUB_300001_SM_10006detail9transform16transform_kernelINS2_10policy_hubILb1EN4cuda3std3__45tupleIJN6thrust24THRUST_300001_SM_1000_NS17counting_iteratorIiNSA_11use_defaultESC_SC_EEEEEE10policy1000El13rng_transformNSA_6detail15normal_iteratorINSA_10device_ptrIdEEEEJSD_EEEvT0_iT1_T2_DpNS2_10kernel_argIT3_EE_param_0,
	.param .u32 _ZN3cub18CUB_300001_SM_10006detail9transform16transform_kernelINS2_10policy_hubILb1EN4cuda3std3__45tupleIJN6thrust24THRUST_300001_SM_1000_NS17counting_iteratorIiNSA_11use_defaultESC_SC_EEEEEE10policy1000El13rng_transformNSA_6detail15normal_iteratorINSA_10device_ptrIdEEEEJSD_EEEvT0_iT1_T2_DpNS2_10kernel_argIT3_EE_param_1,
	.param .align 4 .b8 _ZN3cub18CUB_300001_SM_10006detail9transform16transform_kernelINS2_10policy_hubILb1EN4cuda3std3__45tupleIJN6thrust24THRUST_300001_SM_1000_NS17counting_iteratorIiNSA_11use_defaultESC_SC_EEEEEE10policy1000El13rng_transformNSA_6detail15normal_iteratorINSA_10device_ptrIdEEEEJSD_EEEvT0_iT1_T2_DpNS2_10kernel_argIT3_EE_param_2[4],
	.param .align 8 .b8 _ZN3cub18CUB_300001_SM_10006detail9transform16transform_kernelINS2_10policy_hubILb1EN4cuda3std3__45tupleIJN6thrust24THRUST_300001_SM_1000_NS17counting_iteratorIiNSA_11use_defaultESC_SC_EEEEEE10policy1000El13rng_transformNSA_6detail15normal_iteratorINSA_10device_ptrIdEEEEJSD_EEEvT0_iT1_T2_DpNS2_10kernel_argIT3_EE_param_3[8],
	.param .align 8 .b8 _ZN3cub18CUB_300001_SM_10006detail9transform16transform_kernelINS2_10policy_hubILb1EN4cuda3std3__45tupleIJN6thrust24THRUST_300001_SM_1000_NS17counting_iteratorIiNSA_11use_defaultESC_SC_EEEEEE10policy1000El13rng_transformNSA_6detail15normal_iteratorINSA_10device_ptrIdEEEEJSD_EEEvT0_iT1_T2_DpNS2_10kernel_argIT3_EE_param_4[16]
)
.maxntid 128
{
	.reg .pred 	%p<27>;
	.reg .b32 	%r<291>;
	.reg .b64 	%rd<26>;
	.reg .b64 	%fd<31>;

	ld.param.u32 	%r1, [_ZN3cub18CUB_300001_SM_10006detail9transform16transform_kernelINS2_10policy_hubILb1EN4cuda3std3__45tupleIJN6thrust24THRUST_300001_SM_1000_NS17counting_iteratorIiNSA_11use_defaultESC_SC_EEEEEE10policy1000El13rng_transformNSA_6detail15normal_iteratorINSA_10device_ptrIdEEEEJSD_EEEvT0_iT1_T2_DpNS2_10kernel_argIT3_EE_param_2];
	ld.param.u32 	%r2, [_ZN3cub18CUB_300001_SM_10006detail9transform16transform_kernelINS2_10policy_hubILb1EN4cuda3std3__45tupleIJN6thrust24THRUST_300001_SM_1000_NS17counting_iteratorIiNSA_11use_defaultESC_SC_EEEEEE10policy1000El13rng_transformNSA_6detail15normal_iteratorINSA_10device_ptrIdEEEEJSD_EEEvT0_iT1_T2_DpNS2_10kernel_argIT3_EE_param_4];
	ld.param.u64 	%rd8, [_ZN3cub18CUB_300001_SM_10006detail9transform16transform_kernelINS2_10policy_hubILb1EN4cuda3std3__45tupleIJN6thrust24THRUST_300001_SM_1000_NS17counting_iteratorIiNSA_11use_defaultESC_SC_EEEEEE10policy1000El13rng_transformNSA_6detail15normal_iteratorINSA_10device_ptrIdEEEEJSD_EEEvT0_iT1_T2_DpNS2_10kernel_argIT3_EE_param_0];
	ld.param.u64 	%rd9, [_ZN3cub18CUB_300001_SM_10006detail9transform16transform_kernelINS2_10policy_hubILb1EN4cuda3std3__45tupleIJN6thrust24THRUST_300001_SM_1000_NS17counting_iteratorIiNSA_11use_defaultESC_SC_EEEEEE10policy1000El13rng_transformNSA_6detail15normal_iteratorINSA_10device_ptrIdEEEEJSD_EEEvT0_iT1_T2_DpNS2_10kernel_argIT3_EE_param_3];
	ld.param.u32 	%r58, [_ZN3cub18CUB_300001_SM_10006detail9transform16transform_kernelINS2_10policy_hubILb1EN4cuda3std3__45tupleIJN6thrust24THRUST_300001_SM_1000_NS17counting_iteratorIiNSA_11use_defaultESC_SC_EEEEEE10policy1000El13rng_transformNSA_6detail15normal_iteratorINSA_10device_ptrIdEEEEJSD_EEEvT0_iT1_T2_DpNS2_10kernel_argIT3_EE_param_1];
	cvta.to.global.u64 	%rd1, %rd9;
	shl.b32 	%r59, %r58, 7;
	mov.u32 	%r60, %ctaid.x;
	cvt.u64.u32 	%rd10, %r60;
	cvt.s64.s32 	%rd11, %r59;
	mul.lo.s64 	%rd2, %rd11, %rd10;
	sub.s64 	%rd12, %rd8, %rd2;
	min.s64 	%rd13, %rd12, %rd11;
	cvt.u32.u64 	%r3, %rd13;
	cvt.u32.u64 	%r4, %rd2;
	add.s32 	%r5, %r2, %r4;
	setp.eq.s32 	%p1, %r59, %r3;
	@%p1 bra 	$L__BB3_18;
	setp.lt.s32 	%p2, %r58, 1;
	@%p2 bra 	$L__BB3_25;
	mov.u32 	%r6, %tid.x;
	and.b32  	%r7, %r58, 3;
	setp.lt.u32 	%p3, %r58, 4;
	mov.b32 	%r287, 0;
	@%p3 bra 	$L__BB3_13;
	and.b32  	%r287, %r58, 2147483644;
	shl.b64 	%rd14, %rd2, 3;
	add.s64 	%rd3, %rd1, %rd14;
	mov.b32 	%r282, 0;
$L__BB3_4:
	shl.b32 	%r63, %r282, 7;
	add.s32 	%r31, %r63, %r6;
	setp.ge.s32 	%p4, %r31, %r3;
	mul.wide.s32 	%rd15, %r31, 8;
	add.s64 	%rd5, %rd3, %rd15;
	@%p4 bra 	$L__BB3_6;
	add.s32 	%r64, %r31, %r5;
	mul.lo.s32 	%r65, %r64, %r1;
	mul.hi.u32 	%r66, %r65, 3;
	sub.s32 	%r67, %r65, %r66;
	shr.u32 	%r68, %r67, 1;
	add.s32 	%r69, %r68, %r66;
	shr.u32 	%r70, %r69, 30;
	mul.lo.s32 	%r71, %r70, 2147483647;
	sub.s32 	%r72, %r65, %r71;
	max.u32 	%r73, %r72, 1;
	mul.hi.u32 	%r74, %r73, 1581746633;
	shr.u32 	%r75, %r74, 14;
	mul.lo.s32 	%r76, %r75, 44488;
	sub.s32 	%r77, %r73, %r76;
	mul.lo.s32 	%r78, %r77, 48271;
	mul.lo.s32 	%r79, %r75, 3399;
	setp.lt.u32 	%p5, %r78, %r79;
	xor.b32  	%r80, %r79, 2147483647;
	neg.s32 	%r81, %r79;
	selp.b32 	%r82, %r80, %r81, %p5;
	add.s32 	%r83, %r78, %r82;
	add.s32 	%r84, %r83, -1;
	cvt.rn.f64.u32 	%fd1, %r84;
	div.rn.f64 	%fd2, %fd1, 0d41DFFFFFFF800000;
	fma.rn.f64 	%fd3, %fd2, 0d402E000000000000, 0d4039000000000000;
	st.global.f64 	[%rd5], %fd3;
$L__BB3_6:
	add.s32 	%r32, %r31, 128;
	setp.ge.s32 	%p6, %r32, %r3;
	@%p6 bra 	$L__BB3_8;
	add.s32 	%r85, %r32, %r5;
	mul.lo.s32 	%r86, %r85, %r1;
	mul.hi.u32 	%r87, %r86, 3;
	sub.s32 	%r88, %r86, %r87;
	shr.u32 	%r89, %r88, 1;
	add.s32 	%r90, %r89, %r87;
	shr.u32 	%r91, %r90, 30;
	mul.lo.s32 	%r92, %r91, 2147483647;
	sub.s32 	%r93, %r86, %r92;
	max.u32 	%r94, %r93, 1;
	mul.hi.u32 	%r95, %r94, 1581746633;
	shr.u32 	%r96, %r95, 14;
	mul.lo.s32 	%r97, %r96, 44488;
	sub.s32 	%r98, %r94, %r97;
	mul.lo.s32 	%r99, %r98, 48271;
	mul.lo.s32 	%r100, %r96, 3399;
	setp.lt.u32 	%p7, %r99, %r100;
	xor.b32  	%r101, %r100, 2147483647;
	neg.s32 	%r102, %r100;
	selp.b32 	%r103, %r101, %r102, %p7;
	add.s32 	%r104, %r99, %r103;
	add.s32 	%r105, %r104, -1;
	cvt.rn.f64.u32 	%fd4, %r105;
	div.rn.f64 	%fd5, %fd4, 0d41DFFFFFFF800000;
	fma.rn.f64 	%fd6, %fd5, 0d402E000000000000, 0d4039000000000000;
	st.global.f64 	[%rd5+1024], %fd6;
$L__BB3_8:
	add.s32 	%r33, %r31, 256;
	setp.ge.s32 	%p8, %r33, %r3;
	@%p8 bra 	$L__BB3_10;
	add.s32 	%r106, %r33, %r5;
	mul.lo.s32 	%r107, %r106, %r1;
	mul.hi.u32 	%r108, %r107, 3;
	sub.s32 	%r109, %r107, %r108;
	shr.u32 	%r110, %r109, 1;
	add.s32 	%r111, %r110, %r108;
	shr.u32 	%r112, %r111, 30;
	mul.lo.s32 	%r113, %r112, 2147483647;
	sub.s32 	%r114, %r107, %r113;
	max.u32 	%r115, %r114, 1;
	mul.hi.u32 	%r116, %r115, 1581746633;
	shr.u32 	%r117, %r116, 14;
	mul.lo.s32 	%r118, %r117, 44488;
	sub.s32 	%r119, %r115, %r118;
	mul.lo.s32 	%r120, %r119, 48271;
	mul.lo.s32 	%r121, %r117, 3399;
	setp.lt.u32 	%p9, %r120, %r121;
	xor.b32  	%r122, %r121, 2147483647;
	neg.s32 	%r123, %r121;
	selp.b32 	%r124, %r122, %r123, %p9;
	add.s32 	%r125, %r120, %r124;
	add.s32 	%r126, %r125, -1;
	cvt.rn.f64.u32 	%fd7, %r126;
	div.rn.f64 	%fd8, %fd7, 0d41DFFFFFFF800000;
	fma.rn.f64 	%fd9, %fd8, 0d402E000000000000, 0d4039000000000000;
	st.global.f64 	[%rd5+2048], %fd9;
$L__BB3_10:
	add.s32 	%r34, %r31, 384;
	setp.ge.s32 	%p10, %r34, %r3;
	@%p10 bra 	$L__BB3_12;
	add.s32 	%r127, %r34, %r5;
	mul.lo.s32 	%r128, %r127, %r1;
	mul.hi.u32 	%r129, %r128, 3;
	sub.s32 	%r130, %r128, %r129;
	shr.u32 	%r131, %r130, 1;
	add.s32 	%r132, %r131, %r129;
	shr.u32 	%r133, %r132, 30;
	mul.lo.s32 	%r134, %r133, 2147483647;
	sub.s32 	%r135, %r128, %r134;
	max.u32 	%r136, %r135, 1;
	mul.hi.u32 	%r137, %r136, 1581746633;
	shr.u32 	%r138, %r137, 14;
	mul.lo.s32 	%r139, %r138, 44488;
	sub.s32 	%r140, %r136, %r139;
	mul.lo.s32 	%r141, %r140, 48271;
	mul.lo.s32 	%r142, %r138, 3399;
	setp.lt.u32 	%p11, %r141, %r142;
	xor.b32  	%r143, %r142, 2147483647;
	neg.s32 	%r144, %r142;
	selp.b32 	%r145, %r143, %r144, %p11;
	add.s32 	%r146, %r141, %r145;
	add.s32 	%r147, %r146, -1;
	cvt.rn.f64.u32 	%fd10, %r147;
	div.rn.f64 	%fd11, %fd10, 0d41DFFFFFFF800000;
	fma.rn.f64 	%fd12, %fd11, 0d402E000000000000, 0d4039000000000000;
	st.global.f64 	[%rd5+3072], %fd12;
$L__BB3_12:
	add.s32 	%r282, %r282, 4;
	setp.eq.s32 	%p12, %r282, %r287;
	@%p12 bra 	$L__BB3_13;
	bra.uni 	$L__BB3_4;
$L__BB3_13:
	setp.eq.s32 	%p13, %r7, 0;
	@%p13 bra 	$L__BB3_25;
	shl.b64 	%rd16, %rd2, 3;
	add.s64 	%rd7, %rd1, %rd16;
	shl.b32 	%r148, %r287, 7;
	add.s32 	%r290, %r6, %r148;
	add.s32 	%r149, %r2, %r6;
	add.s32 	%r150, %r149, %r4;
	add.s32 	%r151, %r150, %r148;
	mul.lo.s32 	%r289, %r1, %r151;
	shl.b32 	%r50, %r1, 7;
	neg.s32 	%r288, %r7;
$L__BB3_15:
	.pragma "nounroll";
	setp.ge.s32 	%p14, %r290, %r3;
	@%p14 bra 	$L__BB3_17;
	mul.hi.u32 	%r152, %r289, 3;
	sub.s32 	%r153, %r289, %r152;
	shr.u32 	%r154, %r153, 1;
	add.s32 	%r155, %r154, %r152;
	shr.u32 	%r156, %r155, 30;
	mul.lo.s32 	%r157, %r156, 2147483647;
	sub.s32 	%r158, %r289, %r157;
	max.u32 	%r159, %r158, 1;
	mul.hi.u32 	%r160, %r159, 1581746633;
	shr.u32 	%r161, %r160, 14;
	mul.lo.s32 	%r162, %r161, 44488;
	sub.s32 	%r163, %r159, %r162;
	mul.lo.s32 	%r164, %r163, 48271;
	mul.lo.s32 	%r165, %r161, 3399;
	setp.lt.u32 	%p15, %r164, %r165;
	xor.b32  	%r166, %r165, 2147483647;
	neg.s32 	%r167, %r165;
	selp.b32 	%r168, %r166, %r167, %p15;
	add.s32 	%r169, %r164, %r168;
	add.s32 	%r170, %r169, -1;
	cvt.rn.f64.u32 	%fd13, %r170;
	div.rn.f64 	%fd14, %fd13, 0d41DFFFFFFF800000;
	fma.rn.f64 	%fd15, %fd14, 0d402E000000000000, 0d4039000000000000;
	mul.wide.s32 	%rd17, %r290, 8;
	add.s64 	%rd18, %rd7, %rd17;
	st.global.f64 	[%rd18], %fd15;
$L__BB3_17:
	add.s32 	%r290, %r290, 128;
	add.s32 	%r289, %r289, %r50;
	add.s32 	%r288, %r288, 1;
	setp.ne.s32 	%p16, %r288, 0;
	@%p16 bra 	$L__BB3_15;
	bra.uni 	$L__BB3_25;
$L__BB3_18:
	setp.lt.s32 	%p17, %r58, 1;
	@%p17 bra 	$L__BB3_25;
	mov.u32 	%r9, %tid.x;
	and.b32  	%r10, %r58, 3;
	setp.lt.u32 	%p18, %r58, 4;
	mov.b32 	%r283, 0;
	@%p18 bra 	$L__BB3_22;
	and.b32  	%r283, %r58, 2147483644;
	neg.s32 	%r281, %r283;
	add.s32 	%r172, %r2, %r9;
	add.s32 	%r173, %r172, %r4;
	mul.lo.s32 	%r280, %r1, %r173;
	shl.b32 	%r14, %r1, 9;
	add.s32 	%r174, %r173, 384;
	mul.lo.s32 	%r279, %r1, %r174;
	add.s32 	%r175, %r173, 256;
	mul.lo.s32 	%r278, %r1, %r175;
	shl.b64 	%rd19, %rd2, 3;
	add.s64 	%rd20, %rd19, %rd1;
	add.s64 	%rd4, %rd20, 2048;
	add.s32 	%r176, %r173, 128;
	mul.lo.s32 	%r276, %r1, %r176;
	mov.u32 	%r277, %r9;
$L__BB3_21:
	mul.hi.u32 	%r177, %r280, 3;
	sub.s32 	%r178, %r280, %r177;
	shr.u32 	%r179, %r178, 1;
	add.s32 	%r180, %r179, %r177;
	shr.u32 	%r181, %r180, 30;
	mul.lo.s32 	%r182, %r181, 2147483647;
	sub.s32 	%r183, %r280, %r182;
	mul.hi.u32 	%r184, %r279, 3;
	sub.s32 	%r185, %r279, %r184;
	shr.u32 	%r186, %r185, 1;
	add.s32 	%r187, %r186, %r184;
	shr.u32 	%r188, %r187, 30;
	mul.lo.s32 	%r189, %r188, 2147483647;
	sub.s32 	%r190, %r279, %r189;
	mul.hi.u32 	%r191, %r278, 3;
	sub.s32 	%r192, %r278, %r191;
	shr.u32 	%r193, %r192, 1;
	add.s32 	%r194, %r193, %r191;
	shr.u32 	%r195, %r194, 30;
	mul.lo.s32 	%r196, %r195, 2147483647;
	sub.s32 	%r197, %r278, %r196;
	mul.wide.s32 	%rd21, %r277, 8;
	add.s64 	%rd22, %rd4, %rd21;
	mul.hi.u32 	%r198, %r276, 3;
	sub.s32 	%r199, %r276, %r198;
	shr.u32 	%r200, %r199, 1;
	add.s32 	%r201, %r200, %r198;
	shr.u32 	%r202, %r201, 30;
	mul.lo.s32 	%r203, %r202, 2147483647;
	sub.s32 	%r204, %r276, %r203;
	max.u32 	%r205, %r183, 1;
	mul.hi.u32 	%r206, %r205, 1581746633;
	shr.u32 	%r207, %r206, 14;
	mul.lo.s32 	%r208, %r207, 44488;
	sub.s32 	%r209, %r205, %r208;
	mul.lo.s32 	%r210, %r209, 48271;
	mul.lo.s32 	%r211, %r207, 3399;
	setp.lt.u32 	%p19, %r210, %r211;
	xor.b32  	%r212, %r211, 2147483647;
	neg.s32 	%r213, %r211;
	selp.b32 	%r214, %r212, %r213, %p19;
	add.s32 	%r215, %r210, %r214;
	add.s32 	%r216, %r215, -1;
	cvt.rn.f64.u32 	%fd16, %r216;
	div.rn.f64 	%fd17, %fd16, 0d41DFFFFFFF800000;
	fma.rn.f64 	%fd18, %fd17, 0d402E000000000000, 0d4039000000000000;
	st.global.f64 	[%rd22+-2048], %fd18;
	max.u32 	%r217, %r204, 1;
	mul.hi.u32 	%r218, %r217, 1581746633;
	shr.u32 	%r219, %r218, 14;
	mul.lo.s32 	%r220, %r219, 44488;
	sub.s32 	%r221, %r217, %r220;
	mul.lo.s32 	%r222, %r221, 48271;
	mul.lo.s32 	%r223, %r219, 3399;
	setp.lt.u32 	%p20, %r222, %r223;
	xor.b32  	%r224, %r223, 2147483647;
	neg.s32 	%r225, %r223;
	selp.b32 	%r226, %r224, %r225, %p20;
	add.s32 	%r227, %r222, %r226;
	add.s32 	%r228, %r227, -1;
	cvt.rn.f64.u32 	%fd19, %r228;
	div.rn.f64 	%fd20, %fd19, 0d41DFFFFFFF800000;
	fma.rn.f64 	%fd21, %fd20, 0d402E000000000000, 0d4039000000000000;
	st.global.f64 	[%rd22+-1024], %fd21;
	max.u32 	%r229, %r197, 1;
	mul.hi.u32 	%r230, %r229, 1581746633;
	shr.u32 	%r231, %r230, 14;
	mul.lo.s32 	%r232, %r231, 44488;
	sub.s32 	%r233, %r229, %r232;
	mul.lo.s32 	%r234, %r233, 48271;
	mul.lo.s32 	%r235, %r231, 3399;
	setp.lt.u32 	%p21, %r234, %r235;
	xor.b32  	%r236, %r235, 2147483647;
	neg.s32 	%r237, %r235;
	selp.b32 	%r238, %r236, %r237, %p21;
	add.s32 	%r239, %r234, %r238;
	add.s32 	%r240, %r239, -1;
	cvt.rn.f64.u32 	%fd22, %r240;
	div.rn.f64 	%fd23, %fd22, 0d41DFFFFFFF800000;
	fma.rn.f64 	%fd24, %fd23, 0d402E000000000000, 0d4039000000000000;
	st.global.f64 	[%rd22], %fd24;
	max.u32 	%r241, %r190, 1;
	mul.hi.u32 	%r242, %r241, 1581746633;
	shr.u32 	%r243, %r242, 14;
	mul.lo.s32 	%r244, %r243, 44488;
	sub.s32 	%r245, %r241, %r244;
	mul.lo.s32 	%r246, %r245, 48271;
	mul.lo.s32 	%r247, %r243, 3399;
	setp.lt.u32 	%p22, %r246, %r247;
	xor.b32  	%r248, %r247, 2147483647;
	neg.s32 	%r249, %r247;
	selp.b32 	%r250, %r248, %r249, %p22;
	add.s32 	%r251, %r246, %r250;
	add.s32 	%r252, %r251, -1;
	cvt.rn.f64.u32 	%fd25, %r252;
	div.rn.f64 	%fd26, %fd25, 0d41DFFFFFFF800000;
	fma.rn.f64 	%fd27, %fd26, 0d402E000000000000, 0d4039000000000000;
	st.global.f64 	[%rd22+1024], %fd27;
	add.s32 	%r281, %r281, 4;
	add.s32 	%r280, %r280, %r14;
	add.s32 	%r279, %r279, %r14;
	add.s32 	%r278, %r278, %r14;
	add.s32 	%r277, %r277, 512;
	add.s32 	%r276, %r276, %r14;
	setp.eq.s32 	%p23, %r281, 0;
	@%p23 bra 	$L__BB3_22;
	bra.uni 	$L__BB3_21;
$L__BB3_22:
	setp.eq.s32 	%p24, %r10, 0;
	@%p24 bra 	$L__BB3_25;
	shl.b64 	%rd23, %rd2, 3;
	add.s64 	%rd6, %rd1, %rd23;
	shl.b32 	%r253, %r283, 7;
	add.s32 	%r286, %r9, %r253;
	add.s32 	%r254, %r2, %r9;
	add.s32 	%r255, %r254, %r4;
	add.s32 	%r256, %r255, %r253;
	mul.lo.s32 	%r285, %r1, %r256;
	shl.b32 	%r39, %r1, 7;
	neg.s32 	%r284, %r10;
$L__BB3_24:
	.pragma "nounroll";
	mul.wide.s32 	%rd24, %r286, 8;
	add.s64 	%rd25, %rd6, %rd24;
	mul.hi.u32 	%r257, %r285, 3;
	sub.s32 	%r258, %r285, %r257;
	shr.u32 	%r259, %r258, 1;
	add.s32 	%r260, %r259, %r257;
	shr.u32 	%r261, %r260, 30;
	mul.lo.s32 	%r262, %r261, 2147483647;
	sub.s32 	%r263, %r285, %r262;
	max.u32 	%r264, %r263, 1;
	mul.hi.u32 	%r265, %r264, 1581746633;
	shr.u32 	%r266, %r265, 14;
	mul.lo.s32 	%r267, %r266, 44488;
	sub.s32 	%r268, %r264, %r267;
	mul.lo.s32 	%r269, %r268, 48271;
	mul.lo.s32 	%r270, %r266, 3399;
	setp.lt.u32 	%p25, %r269, %r270;
	xor.b32  	%r271, %r270, 2147483647;
	neg.s32 	%r272, %r270;
	selp.b32 	%r273, %r271, %r272, %p25;
	add.s32 	%r274, %r269, %r273;
	add.s32 	%r275, %r274, -1;
	cvt.rn.f64.u32 	%fd28, %r275;
	div.rn.f64 	%fd29, %fd28, 0d41DFFFFFFF800000;
	fma.rn.f64 	%fd30, %fd29, 0d402E000000000000, 0d4039000000000000;
	st.global.f64 	[%rd25], %fd30;
	add.s32 	%r286, %r286, 128;
	add.s32 	%r285, %r285, %r39;
	add.s32 	%r284, %r284, 1;
	setp.eq.s32 	%p26, %r284, 0;
	@%p26 bra 	$L__BB3_25;
	bra.uni 	$L__BB3_24;
$L__BB3_25:
	ret;

}


// ===== COMPILED SASS (sm_100) =====

	.target	sm_100

	.elftype	@"ET_EXEC"


//--------------------- .note.nv.tkinfo           --------------------------
	.section	.note.nv.tkinfo,"",@"SHT_NOTE"
	.sectionflags	@"SHF_NOTE_NV_TKINFO"
	.tkinfo
        /*0018*/ 	.word	0x00000002
        /*0030*/ 	.string	""
        /*0030*/ 	.string	"ptxas"
        /*0030*/ 	.string	"Cuda compilation tools, release 13.0, V13.0.88"
        /*0030*/ 	.string	"Build cuda_13.0.r13.0/compiler.36424714_0"
        /*0030*/ 	.string	"-arch sm_100 -m 64 "



//--------------------- .note.nv.cuinfo           --------------------------
	.section	.note.nv.cuinfo,"",@"SHT_NOTE"
	.sectionflags	@"SHF_NOTE_NV_CUINFO"
        /*0018*/ 	.short	0x0002
        /*001a*/ 	.short	0x0064
        /*001c*/ 	.short	0x0082
	.zero		2


//--------------------- .nv.info                  --------------------------
	.section	.nv.info,"",@"SHT_CUDA_INFO"
	.align	4


	//----- nvinfo : EIATTR_REGCOUNT
	.align		4
        /*0000*/ 	.byte	0x04, 0x2f
        /*0002*/ 	.short	(.L_44 - .L_43)
	.align		4
.L_43:
        /*0004*/ 	.word	index@(_ZN3cub18CUB_300001_SM_10006detail11EmptyKernelIvEEvv)
        /*0008*/ 	.word	0x00000004


	//----- nvinfo : EIATTR_FRAME_SIZE
	.align		4
.L_44:
        /*000c*/ 	.byte	0x04, 0x11
        /*000e*/ 	.short	(.L_46 - .L_45)
	.align		4
.L_45:
        /*0010*/ 	.word	index@(_ZN3cub18CUB_300001_SM_10006detail11EmptyKernelIvEEvv)
        /*0014*/ 	.word	0x00000000


	//----- nvinfo : EIATTR_REGCOUNT
	.align		4
.L_46:
        /*0018*/ 	.byte	0x04, 0x2f
        /*001a*/ 	.short	(.L_48 - .L_47)
	.align		4
.L_47:
        /*001c*/ 	.word	index@(_ZN3cub18CUB_300001_SM_10006detail8for_each13static_kernelINS2_12policy_hub_t12policy_500_tEmN6thrust24THRUST_300001_SM_1000_NS8cuda_cub20__uninitialized_fill7functorINS7_10device_ptrIdEEdEEEEvT0_T1_)
        /*0020*/ 	.word	0x00000009


	//----- nvinfo : EIATTR_FRAME_SIZE
	.align		4
.L_48:
        /*0024*/ 	.byte	0x04, 0x11
        /*0026*/ 	.short	(.L_50 - .L_49)
	.align		4
.L_49:
        /*0028*/ 	.word	index@(_ZN3cub18CUB_300001_SM_10006detail8for_each13static_kernelINS2_12policy_hub_t12policy_500_tEmN6thrust24THRUST_300001_SM_1000_NS8cuda_cub20__uninitialized_fill7functorINS7_10device_ptrIdEEdEEEEvT0_T1_)
        /*002c*/ 	.word	0x00000000


	//----- nvinfo : EIATTR_REGCOUNT
	.align		4
.L_50:
        /*0030*/ 	.byte	0x04, 0x2f
        /*0032*/ 	.short	(.L_52 - .L_51)
	.align		4
.L_51:
        /*0034*/ 	.word	index@(_ZN3cub18CUB_300001_SM_10006detail9transform16transform_kernelINS2_10policy_hubILb1EN4cuda3std3__45tupleIJN6thrust24THRUST_300001_SM_1000_NS17counting_iteratorIiNSA_11use_defaultESC_SC_EEEEEE10policy1000Ei13rng_transformNSA_6detail15normal_iteratorINSA_10device_ptrIdEEEEJSD_EEEvT0_iT1_T2_DpNS2_10kernel_argIT3_EE)
        /*0038*/ 	.word	0x00000025


	//----- nvinfo : EIATTR_FRAME_SIZE
	.align		4
.L_52:
        /*003c*/ 	.byte	0x04, 0x11
        /*003e*/ 	.short	(.L_54 - .L_53)
	.align		4
.L_53:
        /*0040*/ 	.word	index@($__internal_1_$__cuda_sm20_div_rn_f64_full)
        /*0044*/ 	.word	0x00000000


	//----- nvinfo : EIATTR_FRAME_SIZE
	.align		4
.L_54:
        /*0048*/ 	.byte	0x04, 0x11
        /*004a*/ 	.short	(.L_56 - .L_55)
	.align		4
.L_55:
        /*004c*/ 	.word	index@(_ZN3cub18CUB_300001_SM_10006detail9transform16transform_kernelINS2_10policy_hubILb1EN4cuda3std3__45tupleIJN6thrust24THRUST_300001_SM_1000_NS17counting_iteratorIiNSA_11use_defaultESC_SC_EEEEEE10policy1000Ei13rng_transformNSA_6detail15normal_iteratorINSA_10device_ptrIdEEEEJSD_EEEvT0_iT1_T2_DpNS2_10kernel_argIT3_EE)
        /*0050*/ 	.word	0x00000000


	//----- nvinfo : EIATTR_REGCOUNT
	.align		4
.L_56:
        /*0054*/ 	.byte	0x04, 0x2f
        /*0056*/ 	.short	(.L_58 - .L_57)
	.align		4
.L_57:
        /*0058*/ 	.word	index@(_ZN3cub18CUB_300001_SM_10006detail9transform16transform_kernelINS2_10policy_hubILb1EN4cuda3std3__45tupleIJN6thrust24THRUST_300001_SM_1000_NS17counting_iteratorIiNSA_11use_defaultESC_SC_EEEEEE10policy1000El13rng_transformNSA_6detail15normal_iteratorINSA_10device_ptrIdEEEEJSD_EEEvT0_iT1_T2_DpNS2_10kernel_argIT3_EE)
        /*005c*/ 	.word	0x00000025


	//----- nvinfo : EIATTR_FRAME_SIZE
	.align		4
.L_58:
        /*0060*/ 	.byte	0x04, 0x11
        /*0062*/ 	.short	(.L_60 - .L_59)
	.align		4
.L_59:
        /*0064*/ 	.word	index@($__internal_0_$__cuda_sm20_div_rn_f64_full)
        /*0068*/ 	.word	0x00000000


	//----- nvinfo : EIATTR_FRAME_SIZE
	.align		4
.L_60:
        /*006c*/ 	.byte	0x04, 0x11
        /*006e*/ 	.short	(.L_62 - .L_61)
	.align		4
.L_61:
        /*0070*/ 	.word	index@(_ZN3cub18CUB_300001_SM_10006detail9transform16transform_kernelINS2_10policy_hubILb1EN4cuda3std3__45tupleIJN6thrust24THRUST_300001_SM_1000_NS17counting_iteratorIiNSA_11use_defaultESC_SC_EEEEEE10policy1000El13rng_transformNSA_6detail15normal_iteratorINSA_10device_ptrIdEEEEJSD_EEEvT0_iT1_T2_DpNS2_10kernel_argIT3_EE)
        /*0074*/ 	.word	0x00000000


	//----- nvinfo : EIATTR_MIN_STACK_SIZE
	.align		4
.L_62:
        /*0078*/ 	.byte	0x04, 0x12
        /*007a*/ 	.short	(.L_64 - .L_63)
	.align		4
.L_63:
        /*007c*/ 	.word	index@(_ZN3cub18CUB_300001_SM_10006detail9transform16transform_kernelINS2_10policy_hubILb1EN4cuda3std3__45tupleIJN6thrust24THRUST_300001_SM_1000_NS17counting_iteratorIiNSA_11use_defaultESC_SC_EEEEEE10policy1000El13rng_transformNSA_6detail15normal_iteratorINSA_10device_ptrIdEEEEJSD_EEEvT0_iT1_T2_DpNS2_10kernel_argIT3_EE)
        /*0080*/ 	.word	0x00000000


	//----- nvinfo : EIATTR_MIN_STACK_SIZE
	.align		4
.L_64:
        /*0084*/ 	.byte	0x04, 0x12
        /*0086*/ 	.short	(.L_66 - .L_65)
	.align		4
.L_65:
        /*0088*/ 	.word	index@(_ZN3cub18CUB_300001_SM_10006detail9transform16transform_kernelINS2_10policy_hubILb1EN4cuda3std3__45tupleIJN6thrust24THRUST_300001_SM_1000_NS17counting_iteratorIiNSA_11use_defaultESC_SC_EEEEEE10policy1000Ei13rng_transformNSA_6detail15normal_iteratorINSA_10device_ptrIdEEEEJSD_EEEvT0_iT1_T2_DpNS2_10kernel_argIT3_EE)
        /*008c*/ 	.word	0x00000000


	//----- nvinfo : EIATTR_MIN_STACK_SIZE
	.align		4
.L_66:
        /*0090*/ 	.byte	0x04, 0x12
        /*0092*/ 	.short	(.L_68 - .L_67)
	.align		4
.L_67:
        /*0094*/ 	.word	index@(_ZN3cub18CUB_300001_SM_10006detail8for_each13static_kernelINS2_12policy_hub_t12policy_500_tEmN6thrust24THRUST_300001_SM_1000_NS8cuda_cub20__uninitialized_fill7functorINS7_10device_ptrIdEEdEEEEvT0_T1_)
        /*0098*/ 	.word	0x00000000


	//----- nvinfo : EIATTR_MIN_STACK_SIZE
	.align		4
.L_68:
        /*009c*/ 	.byte	0x04, 0x12
        /*009e*/ 	.short	(.L_70 - .L_69)
	.align		4
.L_69:
        /*00a0*/ 	.word	index@(_ZN3cub18CUB_300001_SM_10006detail11EmptyKernelIvEEvv)
        /*00a4*/ 	.word	0x00000000
.L_70:


//--------------------- .nv.compat                --------------------------
	.section	.nv.compat,"",@"SHT_CUDA_COMPAT_INFO"
	.align	4
        /*0000*/ 	.byte	0x02, 0x09, 0x00, 0x00, 0x02, 0x02, 0x01, 0x00, 0x02, 0x05, 0x05, 0x00, 0x03, 0x07, 0x01, 0x01
        /*0010*/ 	.byte	0x02, 0x03, 0x00, 0x00, 0x02, 0x06, 0x01, 0x00, 0x04, 0x0b, 0x08, 0x00, 0x01, 0x00, 0x00, 0x00
        /*0020*/ 	.byte	0x00, 0x00, 0x00, 0x00


//--------------------- .nv.info._ZN3cub18CUB_300001_SM_10006detail9transform16transform_kernelINS2_10policy_hubILb1EN4cuda3std3__45tupleIJN6thrust24THRUST_300001_SM_1000_NS17counting_iteratorIiNSA_11use_defaultESC_SC_EEEEEE10policy1000El13rng_transformNSA_6detail15normal_iteratorINSA_10device_ptrIdEEEEJSD_EEEvT0_iT1_T2_DpNS2_10kernel_argIT3_EE --------------------------
	.section	.nv.info._ZN3cub18CUB_300001_SM_10006detail9transform16transform_kernelINS2_10policy_hubILb1EN4cuda3std3__45tupleIJN6thrust24THRUST_300001_SM_1000_NS17counting_iteratorIiNSA_11use_defaultESC_SC_EEEEEE10policy1000El13rng_transformNSA_6detail15normal_iteratorINSA_10device_ptrIdEEEEJSD_EEEvT0_iT1_T2_DpNS2_10kernel_argIT3_EE,"",@"SHT_CUDA_INFO"
	.sectionflags	@""
	.align	4


	//----- nvinfo : EIATTR_CUDA_API_VERSION
	.align		4
        /*0000*/ 	.byte	0x04, 0x37
        /*0002*/ 	.short	(.L_72 - .L_71)
.L_71:
        /*0004*/ 	.word	0x00000082


	//----- nvinfo : EIATTR_KPARAM_INFO
	.align		4
.L_72:
        /*0008*/ 	.byte	0x04, 0x17
        /*000a*/ 	.short	(.L_74 - .L_73)
.L_73:
        /*000c*/ 	.word	0x00000000
        /*0010*/ 	.short	0x0004
        /*0012*/ 	.short	0x0018
        /*0014*/ 	.byte	0x00, 0xf0, 0x41, 0x00


	//----- nvinfo : EIATTR_KPARAM_INFO
	.align		4
.L_74:
        /*0018*/ 	.byte	0x04, 0x17
        /*001a*/ 	.short	(.L_76 - .L_75)
.L_75:
        /*001c*/ 	.word	0x00000000
        /*0020*/ 	.short	0x0003
        /*0022*/ 	.short	0x0010
        /*0024*/ 	.byte	0x00, 0xf0, 0x21, 0x00


	//----- nvinfo : EIATTR_KPARAM_INFO
	.align		4
.L_76:
        /*0028*/ 	.byte	0x04, 0x17
        /*002a*/ 	.short	(.L_78 - .L_77)
.L_77:
        /*002c*/ 	.word	0x00000000
        /*0030*/ 	.short	0x0002
        /*0032*/ 	.short	0x000c
        /*0034*/ 	.byte	0x00, 0xf0, 0x11, 0x00


	//----- nvinfo : EIATTR_KPARAM_INFO
	.align		4
.L_78:
        /*0038*/ 	.byte	0x04, 0x17
        /*003a*/ 	.short	(.L_80 - .L_79)
.L_79:
        /*003c*/ 	.word	0x00000000
        /*0040*/ 	.short	0x0001
        /*0042*/ 	.short	0x0008
        /*0044*/ 	.byte	0x00, 0xf0, 0x11, 0x00


	//----- nvinfo : EIATTR_KPARAM_INFO
	.align		4
.L_80:
        /*0048*/ 	.byte	0x04, 0x17
        /*004a*/ 	.short	(.L_82 - .L_81)
.L_81:
        /*004c*/ 	.word	0x00000000
        /*0050*/ 	.short	0x0000
        /*0052*/ 	.short	0x0000
        /*0054*/ 	.byte	0x00, 0xf0, 0x21, 0x00


	//----- nvinfo : EIATTR_SPARSE_MMA_MASK
	.align		4
.L_82:
        /*0058*/ 	.byte	0x03, 0x50
        /*005a*/ 	.short	0x0000


	//----- nvinfo : EIATTR_MAXREG_COUNT
	.align		4
        /*005c*/ 	.byte	0x03, 0x1b
        /*005e*/ 	.short	0x00ff


	//----- nvinfo : EIATTR_MERCURY_ISA_VERSION
	.align		4
        /*0060*/ 	.byte	0x03, 0x5f
        /*0062*/ 	.short	0x0101


	//----- nvinfo : EIATTR_VRC_CTA_INIT_COUNT
	.align		4
        /*0064*/ 	.byte	0x02, 0x4a
	.zero		1
	.zero		1


	//----- nvinfo : EIATTR_EXIT_INSTR_OFFSETS
	.align		4
        /*0068*/ 	.byte	0x04, 0x1c
        /*006a*/ 	.short	(.L_84 - .L_83)


	//   ....[0]....
.L_83:
        /*006c*/ 	.word	0x00000160


	//   ....[1]....
        /*0070*/ 	.word	0x00000ef0


	//   ....[2]....
        /*0074*/ 	.word	0x00001320


	//   ....[3]....
        /*0078*/ 	.word	0x00001350


	//   ....[4]....
        /*007c*/ 	.word	0x00002030


	//   ....[5]....
        /*0080*/ 	.word	0x00002400


	//----- nvinfo : EIATTR_MAX_THREADS
	.align		4
.L_84:
        /*0084*/ 	.byte	0x04, 0x05
        /*0086*/ 	.short	(.L_86 - .L_85)
.L_85:
        /*0088*/ 	.word	0x00000080
        /*008c*/ 	.word	0x00000001
        /*0090*/ 	.word	0x00000001


	//----- nvinfo : EIATTR_CRS_STACK_SIZE
	.align		4
.L_86:
        /*0094*/ 	.byte	0x04, 0x1e
        /*0096*/ 	.short	(.L_88 - .L_87)
.L_87:
        /*0098*/ 	.word	0x00000000


	//----- nvinfo : EIATTR_CBANK_PARAM_SIZE
	.align		4
.L_88:
        /*009c*/ 	.byte	0x03, 0x19
        /*009e*/ 	.short	0x0028


	//----- nvinfo : EIATTR_PARAM_CBANK
	.align		4
        /*00a0*/ 	.byte	0x04, 0x0a
        /*00a2*/ 	.short	(.L_90 - .L_89)
	.align		4
.L_89:
        /*00a4*/ 	.word	index@(.nv.constant0._ZN3cub18CUB_300001_SM_10006detail9transform16transform_kernelINS2_10policy_hubILb1EN4cuda3std3__45tupleIJN6thrust24THRUST_300001_SM_1000_NS17counting_iteratorIiNSA_11use_defaultESC_SC_EEEEEE10policy1000El13rng_transformNSA_6detail15normal_iteratorINSA_10device_ptrIdEEEEJSD_EEEvT0_iT1_T2_DpNS2_10kernel_argIT3_EE)
        /*00a8*/ 	.short	0x0380
        /*00aa*/ 	.short	0x0028


	//----- nvinfo : EIATTR_SW_WAR
	.align		4
.L_90:
        /*00ac*/ 	.byte	0x04, 0x36
        /*00ae*/ 	.short	(.L_92 - .L_91)
.L_91:
        /*00b0*/ 	.word	0x00000008
.L_92:


//--------------------- .nv.info._ZN3cub18CUB_300001_SM_10006detail9transform16transform_kernelINS2_10policy_hubILb1EN4cuda3std3__45tupleIJN6thrust24THRUST_300001_SM_1000_NS17counting_iteratorIiNSA_11use_defaultESC_SC_EEEEEE10policy1000Ei13rng_transformNSA_6detail15normal_iteratorINSA_10device_ptrIdEEEEJSD_EEEvT0_iT1_T2_DpNS2_10kernel_argIT3_EE --------------------------
	.section	.nv.info._ZN3cub18CUB_300001_SM_10006detail9transform16transform_kernelINS2_10policy_hubILb1EN4cuda3std3__45tupleIJN6thrust24THRUST_300001_SM_1000_NS17counting_iteratorIiNSA_11use_defaultESC_SC_EEEEEE10policy1000Ei13rng_transformNSA_6detail15normal_iteratorINSA_10device_ptrIdEEEEJSD_EEEvT0_iT1_T2_DpNS2_10kernel_argIT3_EE,"",@"SHT_CUDA_INFO"
	.sectionflags	@""
	.align	4


	//----- nvinfo : EIATTR_CUDA_API_VERSION
	.align		4
        /*0000*/ 	.byte	0x04, 0x37
        /*0002*/ 	.short	(.L_94 - .L_93)
.L_93:
        /*0004*/ 	.word	0x00000082


	//----- nvinfo : EIATTR_KPARAM_INFO
	.align		4
.L_94:
        /*0008*/ 	.byte	0x04, 0x17
        /*000a*/ 	.short	(.L_96 - .L_95)
.L_95:
        /*000c*/ 	.word	0x00000000
        /*0010*/ 	.short	0x0004
        /*0012*/ 	.short	0x0018
        /*0014*/ 	.byte	0x00, 0xf0, 0x41, 0x00


	//----- nvinfo : EIATTR_KPARAM_INFO
	.align		4
.L_96:
        /*0018*/ 	.byte	0x04, 0x17
        /*001a*/ 	.short	(.L_98 - .L_97)
.L_97:
        /*001c*/ 	.word	0x00000000
        /*0020*/ 	.short	0x0003
        /*0022*/ 	.short	0x0010
        /*0024*/ 	.byte	0x00, 0xf0, 0x21, 0x00


	//----- nvinfo : EIATTR_KPARAM_INFO
	.align		4
.L_98:
        /*0028*/ 	.byte	0x04, 0x17
        /*002a*/ 	.short	(.L_100 - .L_99)
.L_99:
        /*002c*/ 	.word	0x00000000
        /*0030*/ 	.short	0x0002
        /*0032*/ 	.short	0x0008
        /*0034*/ 	.byte	0x00, 0xf0, 0x11, 0x00


	//----- nvinfo : EIATTR_KPARAM_INFO
	.align		4
.L_100:
        /*0038*/ 	.byte	0x04, 0x17
        /*003a*/ 	.short	(.L_102 - .L_101)
.L_101:
        /*003c*/ 	.word	0x00000000
        /*0040*/ 	.short	0x0001
        /*0042*/ 	.short	0x0004
        /*0044*/ 	.byte	0x00, 0xf0, 0x11, 0x00


	//----- nvinfo : EIATTR_KPARAM_INFO
	.align		4
.L_102:
        /*0048*/ 	.byte	0x04, 0x17
        /*004a*/ 	.short	(.L_104 - .L_103)
.L_103:
        /*004c*/ 	.word	0x00000000
        /*0050*/ 	.short	0x0000
        /*0052*/ 	.short	0x0000
        /*0054*/ 	.byte	0x00, 0xf0, 0x11, 0x00


	//----- nvinfo : EIATTR_SPARSE_MMA_MASK
	.align		4
.L_104:
        /*0058*/ 	.byte	0x03, 0x50
        /*005a*/ 	.short	0x0000


	//----- nvinfo : EIATTR_MAXREG_COUNT
	.align		4
        /*005c*/ 	.byte	0x03, 0x1b
        /*005e*/ 	.short	0x00ff


	//----- nvinfo : EIATTR_MERCURY_ISA_VERSION
	.align		4
        /*0060*/ 	.byte	0x03, 0x5f
        /*0062*/ 	.short	0x0101


	//----- nvinfo : EIATTR_VRC_CTA_INIT_COUNT
	.align		4
        /*0064*/ 	.byte	0x02, 0x4a
	.zero		1
	.zero		1


	//----- nvinfo : EIATTR_EXIT_INSTR_OFFSETS
	.align		4
        /*0068*/ 	.byte	0x04, 0x1c
        /*006a*/ 	.short	(.L_106 - .L_105)


	//   ....[0]....
.L_105:
        /*006c*/ 	.word	0x00000110


	//   ....[1]....
        /*0070*/ 	.word	0x00000de0


	//   ....[2]....
        /*0074*/ 	.word	0x000011b0


	//   ....[3]....
        /*0078*/ 	.word	0x000011e0


	//   ....[4]....
        /*007c*/ 	.word	0x00001f40


	//   ....[5]....
        /*0080*/ 	.word	0x00002330


	//----- nvinfo : EIATTR_MAX_THREADS
	.align		4
.L_106:
        /*0084*/ 	.byte	0x04, 0x05
        /*0086*/ 	.short	(.L_108 - .L_107)
.L_107:
        /*0088*/ 	.word	0x00000080
        /*008c*/ 	.word	0x00000001
        /*0090*/ 	.word	0x00000001


	//----- nvinfo : EIATTR_CRS_STACK_SIZE
	.align		4
.L_108:
        /*0094*/ 	.byte	0x04, 0x1e
        /*0096*/ 	.short	(.L_110 - .L_109)
.L_109:
        /*0098*/ 	.word	0x00000000


	//----- nvinfo : EIATTR_CBANK_PARAM_SIZE
	.align		4
.L_110:
        /*009c*/ 	.byte	0x03, 0x19
        /*009e*/ 	.short	0x0028


	//----- nvinfo : EIATTR_PARAM_CBANK
	.align		4
        /*00a0*/ 	.byte	0x04, 0x0a
        /*00a2*/ 	.short	(.L_112 - .L_111)
	.align		4
.L_111:
        /*00a4*/ 	.word	index@(.nv.constant0._ZN3cub18CUB_300001_SM_10006detail9transform16transform_kernelINS2_10policy_hubILb1EN4cuda3std3__45tupleIJN6thrust24THRUST_300001_SM_1000_NS17counting_iteratorIiNSA_11use_defaultESC_SC_EEEEEE10policy1000Ei13rng_transformNSA_6detail15normal_iteratorINSA_10device_ptrIdEEEEJSD_EEEvT0_iT1_T2_DpNS2_10kernel_argIT3_EE)
        /*00a8*/ 	.short	0x0380
        /*00aa*/ 	.short	0x0028


	//----- nvinfo : EIATTR_SW_WAR
	.align		4
.L_112:
        /*00ac*/ 	.byte	0x04, 0x36
        /*00ae*/ 	.short	(.L_114 - .L_113)
.L_113:
        /*00b0*/ 	.word	0x00000008
.L_114:


//--------------------- .nv.info._ZN3cub18CUB_300001_SM_10006detail8for_each13static_kernelINS2_12policy_hub_t12policy_500_tEmN6thrust24THRUST_300001_SM_1000_NS8cuda_cub20__uninitialized_fill7functorINS7_10device_ptrIdEEdEEEEvT0_T1_ --------------------------
	.section	.nv.info._ZN3cub18CUB_300001_SM_10006detail8for_each13static_kernelINS2_12policy_hub_t12policy_500_tEmN6thrust24THRUST_300001_SM_1000_NS8cuda_cub20__uninitialized_fill7functorINS7_10device_ptrIdEEdEEEEvT0_T1_,"",@"SHT_CUDA_INFO"
	.sectionflags	@""
	.align	4


	//----- nvinfo : EIATTR_CUDA_API_VERSION
	.align		4
        /*0000*/ 	.byte	0x04, 0x37
        /*0002*/ 	.short	(.L_116 - .L_115)
.L_115:
        /*0004*/ 	.word	0x00000082


	//----- nvinfo : EIATTR_KPARAM_INFO
	.align		4
.L_116:
        /*0008*/ 	.byte	0x04, 0x17
        /*000a*/ 	.short	(.L_118 - .L_117)
.L_117:
        /*000c*/ 	.word	0x00000000
        /*0010*/ 	.short	0x0001
        /*0012*/ 	.short	0x0008
        /*0014*/ 	.byte	0x00, 0xf0, 0x41, 0x00


	//----- nvinfo : EIATTR_KPARAM_INFO
	.align		4
.L_118:
        /*0018*/ 	.byte	0x04, 0x17
        /*001a*/ 	.short	(.L_120 - .L_119)
.L_119:
        /*001c*/ 	.word	0x00000000
        /*0020*/ 	.short	0x0000
        /*0022*/ 	.short	0x0000
        /*0024*/ 	.byte	0x00, 0xf0, 0x21, 0x00


	//----- nvinfo : EIATTR_SPARSE_MMA_MASK
	.align		4
.L_120:
        /*0028*/ 	.byte	0x03, 0x50
        /*002a*/ 	.short	0x0000


	//----- nvinfo : EIATTR_MAXREG_COUNT
	.align		4
        /*002c*/ 	.byte	0x03, 0x1b
        /*002e*/ 	.short	0x00ff


	//----- nvinfo : EIATTR_MERCURY_ISA_VERSION
	.align		4
        /*0030*/ 	.byte	0x03, 0x5f
        /*0032*/ 	.short	0x0101


	//----- nvinfo : EIATTR_VRC_CTA_INIT_COUNT
	.align		4
        /*0034*/ 	.byte	0x02, 0x4a
	.zero		1
	.zero		1


	//----- nvinfo : EIATTR_EXIT_INSTR_OFFSETS
	.align		4
        /*0038*/ 	.byte	0x04, 0x1c
        /*003a*/ 	.short	(.L_122 - .L_121)


	//   ....[0]....
.L_121:
        /*003c*/ 	.word	0x00000130


	//   ....[1]....
        /*0040*/ 	.word	0x00000230


	//   ....[2]....
        /*0044*/ 	.word	0x00000260


	//----- nvinfo : EIATTR_MAX_THREADS
	.align		4
.L_122:
        /*0048*/ 	.byte	0x04, 0x05
        /*004a*/ 	.short	(.L_124 - .L_123)
.L_123:
        /*004c*/ 	.word	0x00000100
        /*0050*/ 	.word	0x00000001
        /*0054*/ 	.word	0x00000001


	//----- nvinfo : EIATTR_CBANK_PARAM_SIZE
	.align		4
.L_124:
        /*0058*/ 	.byte	0x03, 0x19
        /*005a*/ 	.short	0x0018


	//----- nvinfo : EIATTR_PARAM_CBANK
	.align		4
        /*005c*/ 	.byte	0x04, 0x0a
        /*005e*/ 	.short	(.L_126 - .L_125)
	.align		4
.L_125:
        /*0060*/ 	.word	index@(.nv.constant0._ZN3cub18CUB_300001_SM_10006detail8for_each13static_kernelINS2_12policy_hub_t12policy_500_tEmN6thrust24THRUST_300001_SM_1000_NS8cuda_cub20__uninitialized_fill7functorINS7_10device_ptrIdEEdEEEEvT0_T1_)
        /*0064*/ 	.short	0x0380
        /*0066*/ 	.short	0x0018


	//----- nvinfo : EIATTR_SW_WAR
	.align		4
.L_126:
        /*0068*/ 	.byte	0x04, 0x36
        /*006a*/ 	.short	(.L_128 - .L_127)
.L_127:
        /*006c*/ 	.word	0x00000008
.L_128:


//--------------------- .nv.info._ZN3cub18CUB_300001_SM_10006detail11EmptyKernelIvEEvv --------------------------
	.section	.nv.info._ZN3cub18CUB_300001_SM_10006detail11EmptyKernelIvEEvv,"",@"SHT_CUDA_INFO"
	.sectionflags	@""
	.align	4


	//----- nvinfo : EIATTR_CUDA_API_VERSION
	.align		4
        /*0000*/ 	.byte	0x04, 0x37
        /*0002*/ 	.short	(.L_130 - .L_129)
.L_129:
        /*0004*/ 	.word	0x00000082


	//----- nvinfo : EIATTR_SPARSE_MMA_MASK
	.align		4
.L_130:
        /*0008*/ 	.byte	0x03, 0x50
        /*000a*/ 	.short	0x0000


	//----- nvinfo : EIATTR_MAXREG_COUNT
	.align		4
        /*000c*/ 	.byte	0x03, 0x1b
        /*000e*/ 	.short	0x00ff


	//----- nvinfo : EIATTR_MERCURY_ISA_VERSION
	.align		4
        /*0010*/ 	.byte	0x03, 0x5f
        /*0012*/ 	.short	0x0101


	//----- nvinfo : EIATTR_VRC_CTA_INIT_COUNT
	.align		4
        /*0014*/ 	.byte	0x02, 0x4a
	.zero		1
	.zero		1


	//----- nvinfo : EIATTR_EXIT_INSTR_OFFSETS
	.align		4
        /*0018*/ 	.byte	0x04, 0x1c
        /*001a*/ 	.short	(.L_132 - .L_131)


	//   ....[0]....
.L_131:
        /*001c*/ 	.word	0x00000010


	//----- nvinfo : EIATTR_SW_WAR
	.align		4
.L_132:
        /*0020*/ 	.byte	0x04, 0x36
        /*0022*/ 	.short	(.L_134 - .L_133)
.L_133:
        /*0024*/ 	.word	0x00000008
.L_134:


//--------------------- .nv.callgraph             --------------------------
	.section	.nv.callgraph,"",@"SHT_CUDA_CALLGRAPH"
	.align	4
	.sectionentsize	8
	.align		4
        /*0000*/ 	.word	0x00000000
	.align		4
        /*0004*/ 	.word	0xffffffff
	.align		4
        /*0008*/ 	.word	0x00000000
	.align		4
        /*000c*/ 	.word	0xfffffffe
	.align		4
        /*0010*/ 	.word	0x00000000
	.align		4
        /*0014*/ 	.word	0xfffffffd
	.align		4
        /*0018*/ 	.word	0x00000000
	.align		4
        /*001c*/ 	.word	0xfffffffc


//--------------------- .nv.constant4             --------------------------
	.section	.nv.constant4,"a",@progbits
	.align	8
	.align		8
.nv.constant4:
        /*0000*/ 	.dword	_ZN30_INTERNAL_baa043f5_4_k_cu_main4cuda3std3__45__cpo5beginE
	.align		8
        /*0008*/ 	.dword	_ZN30_INTERNAL_baa043f5_4_k_cu_main4cuda3std3__45__cpo3endE
	.align		8
        /*0010*/ 	.dword	_ZN30_INTERNAL_baa043f5_4_k_cu_main4cuda3std3__45__cpo6cbeginE
	.align		8
        /*0018*/ 	.dword	_ZN30_INTERNAL_baa043f5_4_k_cu_main4cuda3std3__45__cpo4cendE
	.align		8
        /*0020*/ 	.dword	_ZN30_INTERNAL_baa043f5_4_k_cu_main4cuda3std3__45__cpo6rbeginE
	.align		8
        /*0028*/ 	.dword	_ZN30_INTERNAL_baa043f5_4_k_cu_main4cuda3std3__45__cpo4rendE
	.align		8
        /*0030*/ 	.dword	_ZN30_INTERNAL_baa043f5_4_k_cu_main4cuda3std3__45__cpo7crbeginE
	.align		8
        /*0038*/ 	.dword	_ZN30_INTERNAL_baa043f5_4_k_cu_main4cuda3std3__45__cpo5crendE
	.align		8
        /*0040*/ 	.dword	_ZN30_INTERNAL_baa043f5_4_k_cu_main4cuda3std3__432_GLOBAL__N__baa043f5_4_k_cu_main6ignoreE
	.align		8
        /*0048*/ 	.dword	_ZN30_INTERNAL_baa043f5_4_k_cu_main4cuda3std3__419piecewise_constructE
	.align		8
        /*0050*/ 	.dword	_ZN30_INTERNAL_baa043f5_4_k_cu_main4cuda3std3__48in_placeE
	.align		8
        /*0058*/ 	.dword	_ZN30_INTERNAL_baa043f5_4_k_cu_main4cuda3std3__420unreachable_sentinelE
	.align		8
        /*0060*/ 	.dword	_ZN30_INTERNAL_baa043f5_4_k_cu_main4cuda3std3__47nulloptE
	.align		8
        /*0068*/ 	.dword	_ZN30_INTERNAL_baa043f5_4_k_cu_main4cuda3std3__48unexpectE
	.align		8
        /*0070*/ 	.dword	_ZN30_INTERNAL_baa043f5_4_k_cu_main4cuda3std6ranges3__45__cpo4swapE
	.align		8
        /*0078*/ 	.dword	_ZN30_INTERNAL_baa043f5_4_k_cu_main4cuda3std6ranges3__45__cpo9iter_moveE
	.align		8
        /*0080*/ 	.dword	_ZN30_INTERNAL_baa043f5_4_k_cu_main4cuda3std6ranges3__45__cpo5beginE
	.align		8
        /*0088*/ 	.dword	_ZN30_INTERNAL_baa043f5_4_k_cu_main4cuda3std6ranges3__45__cpo3endE
	.align		8
        /*0090*/ 	.dword	_ZN30_INTERNAL_baa043f5_4_k_cu_main4cuda3std6ranges3__45__cpo6cbeginE
	.align		8
        /*0098*/ 	.dword	_ZN30_INTERNAL_baa043f5_4_k_cu_main4cuda3std6ranges3__45__cpo4cendE
	.align		8
        /*00a0*/ 	.dword	_ZN30_INTERNAL_baa043f5_4_k_cu_main4cuda3std6ranges3__45__cpo7advanceE
	.align		8
        /*00a8*/ 	.dword	_ZN30_INTERNAL_baa043f5_4_k_cu_main4cuda3std6ranges3__45__cpo9iter_swapE
	.align		8
        /*00b0*/ 	.dword	_ZN30_INTERNAL_baa043f5_4_k_cu_main4cuda3std6ranges3__45__cpo4nextE
	.align		8
        /*00b8*/ 	.dword	_ZN30_INTERNAL_baa043f5_4_k_cu_main4cuda3std6ranges3__45__cpo4prevE
	.align		8
        /*00c0*/ 	.dword	_ZN30_INTERNAL_baa043f5_4_k_cu_main4cuda3std6ranges3__45__cpo4dataE
	.align		8
        /*00c8*/ 	.dword	_ZN30_INTERNAL_baa043f5_4_k_cu_main4cuda3std6ranges3__45__cpo5cdataE
	.align		8
        /*00d0*/ 	.dword	_ZN30_INTERNAL_baa043f5_4_k_cu_main4cuda3std6ranges3__45__cpo4sizeE
	.align		8
        /*00d8*/ 	.dword	_ZN30_INTERNAL_baa043f5_4_k_cu_main4cuda3std6ranges3__45__cpo5ssizeE
	.align		8
        /*00e0*/ 	.dword	_ZN30_INTERNAL_baa043f5_4_k_cu_main4cuda3std6ranges3__45__cpo8distanceE
	.align		8
        /*00e8*/ 	.dword	_ZN30_INTERNAL_baa043f5_4_k_cu_main6thrust24THRUST_300001_SM_1000_NS8cuda_cub3parE
	.align		8
        /*00f0*/ 	.dword	_ZN30_INTERNAL_baa043f5_4_k_cu_main6thrust24THRUST_300001_SM_1000_NS8cuda_cub10par_nosyncE
	.align		8
        /*00f8*/ 	.dword	_ZN30_INTERNAL_baa043f5_4_k_cu_main6thrust24THRUST_300001_SM_1000_NS6system6detail10sequential3seqE
	.align		8
        /*0100*/ 	.dword	_ZN30_INTERNAL_baa043f5_4_k_cu_main6thrust24THRUST_300001_SM_1000_NS12placeholders2_1E
	.align		8
        /*0108*/ 	.dword	_ZN30_INTERNAL_baa043f5_4_k_cu_main6thrust24THRUST_300001_SM_1000_NS12placeholders2_2E
	.align		8
        /*0110*/ 	.dword	_ZN30_INTERNAL_baa043f5_4_k_cu_main6thrust24THRUST_300001_SM_1000_NS12placeholders2_3E
	.align		8
        /*0118*/ 	.dword	_ZN30_INTERNAL_baa043f5_4_k_cu_main6thrust24THRUST_300001_SM_1000_NS12placeholders2_4E
	.align		8
        /*0120*/ 	.dword	_ZN30_INTERNAL_baa043f5_4_k_cu_main6thrust24THRUST_300001_SM_1000_NS12placeholders2_5E
	.align		8
        /*0128*/ 	.dword	_ZN30_INTERNAL_baa043f5_4_k_cu_main6thrust24THRUST_300001_SM_1000_NS12placeholders2_6E
	.align		8
        /*0130*/ 	.dword	_ZN30_INTERNAL_baa043f5_4_k_cu_main6thrust24THRUST_300001_SM_1000_NS12placeholders2_7E
	.align		8
        /*0138*/ 	.dword	_ZN30_INTERNAL_baa043f5_4_k_cu_main6thrust24THRUST_300001_SM_1000_NS12placeholders2_8E
	.align		8
        /*0140*/ 	.dword	_ZN30_INTERNAL_baa043f5_4_k_cu_main6thrust24THRUST_300001_SM_1000_NS12placeholders2_9E
	.align		8
        /*0148*/ 	.dword	_ZN30_INTERNAL_baa043f5_4_k_cu_main6thrust24THRUST_300001_SM_1000_NS12placeholders3_10E
	.align		8
        /*0150*/ 	.dword	_ZN30_INTERNAL_baa043f5_4_k_cu_main6thrust24THRUST_300001_SM_1000_NS3seqE


//--------------------- .text._ZN3cub18CUB_300001_SM_10006detail9transform16transform_kernelINS2_10policy_hubILb1EN4cuda3std3__45tupleIJN6thrust24THRUST_300001_SM_1000_NS17counting_iteratorIiNSA_11use_defaultESC_SC_EEEEEE10policy1000El13rng_transformNSA_6detail15normal_iteratorINSA_10device_ptrIdEEEEJSD_EEEvT0_iT1_T2_DpNS2_10kernel_argIT3_EE --------------------------
	.section	.text._ZN3cub18CUB_300001_SM_10006detail9transform16transform_kernelINS2_10policy_hubILb1EN4cuda3std3__45tupleIJN6thrust24THRUST_300001_SM_1000_NS17counting_iteratorIiNSA_11use_defaultESC_SC_EEEEEE10policy1000El13rng_transformNSA_6detail15normal_iteratorINSA_10device_ptrIdEEEEJSD_EEEvT0_iT1_T2_DpNS2_10kernel_argIT3_EE,"ax",@progbits
	.align	128
        .global         _ZN3cub18CUB_300001_SM_10006detail9transform16transform_kernelINS2_10policy_hubILb1EN4cuda3std3__45tupleIJN6thrust24THRUST_300001_SM_1000_NS17counting_iteratorIiNSA_11use_defaultESC_SC_EEEEEE10policy1000El13rng_transformNSA_6detail15normal_iteratorINSA_10device_ptrIdEEEEJSD_EEEvT0_iT1_T2_DpNS2_10kernel_argIT3_EE
        .type           _ZN3cub18CUB_300001_SM_10006detail9transform16transform_kernelINS2_10policy_hubILb1EN4cuda3std3__45tupleIJN6thrust24THRUST_300001_SM_1000_NS17counting_iteratorIiNSA_11use_defaultESC_SC_EEEEEE10policy1000El13rng_transformNSA_6detail15normal_iteratorINSA_10device_ptrIdEEEEJSD_EEEvT0_iT1_T2_DpNS2_10kernel_argIT3_EE,@function
        .size           _ZN3cub18CUB_300001_SM_10006detail9transform16transform_kernelINS2_10policy_hubILb1EN4cuda3std3__45tupleIJN6thrust24THRUST_300001_SM_1000_NS17counting_iteratorIiNSA_11use_defaultESC_SC_EEEEEE10policy1000El13rng_transformNSA_6detail15normal_iteratorINSA_10device_ptrIdEEEEJSD_EEEvT0_iT1_T2_DpNS2_10kernel_argIT3_EE,(.L_x_89 - _ZN3cub18CUB_300001_SM_10006detail9transform16transform_kernelINS2_10policy_hubILb1EN4cuda3std3__45tupleIJN6thrust24THRUST_300001_SM_1000_NS17counting_iteratorIiNSA_11use_defaultESC_SC_EEEEEE10policy1000El13rng_transformNSA_6detail15normal_iteratorINSA_10device_ptrIdEEEEJSD_EEEvT0_iT1_T2_DpNS2_10kernel_argIT3_EE)
        .other          _ZN3cub18CUB_300001_SM_10006detail9transform16transform_kernelINS2_10policy_hubILb1EN4cuda3std3__45tupleIJN6thrust24THRUST_300001_SM_1000_NS17counting_iteratorIiNSA_11use_defaultESC_SC_EEEEEE10policy1000El13rng_transformNSA_6detail15normal_iteratorINSA_10device_ptrIdEEEEJSD_EEEvT0_iT1_T2_DpNS2_10kernel_argIT3_EE,@"STO_CUDA_ENTRY STV_DEFAULT"
_ZN3cub18CUB_300001_SM_10006detail9transform16transform_kernelINS2_10policy_hubILb1EN4cuda3std3__45tupleIJN6thrust24THRUST_300001_SM_1000_NS17counting_iteratorIiNSA_11use_defaultESC_SC_EEEEEE10policy1000El13rng_transformNSA_6detail15normal_iteratorINSA_10device_ptrIdEEEEJSD_EEEvT0_iT1_T2_DpNS2_10kernel_argIT3_EE:
.text._ZN3cub18CUB_300001_SM_10006detail9transform16transform_kernelINS2_10policy_hubILb1EN4cuda3std3__45tupleIJN6thrust24THRUST_300001_SM_1000_NS17counting_iteratorIiNSA_11use_defaultESC_SC_EEEEEE10policy1000El13rng_transformNSA_6detail15normal_iteratorINSA_10device_ptrIdEEEEJSD_EEEvT0_iT1_T2_DpNS2_10kernel_argIT3_EE:
[----:B------:R-:W-:Y:S01]  /*0000*/  LDC R1, c[0x0][0x37c] ;  /* 0x0000df00ff017b82 */ /* 0x000fe20000000800 */
[----:B------:R-:W0:Y:S07]  /*0010*/  LDCU UR5, c[0x0][0x388] ;  /* 0x00007100ff0577ac */ /* 0x000e2e0008000800 */
[----:B------:R-:W1:Y:S01]  /*0020*/  S2UR UR4, SR_CTAID.X ;  /* 0x00000000000479c3 */ /* 0x000e620000002500 */
[----:B------:R-:W-:Y:S01]  /*0030*/  IMAD.MOV.U32 R3, RZ, RZ, 0x41dfffff ;  /* 0x41dfffffff037424 */ /* 0x000fe200078e00ff */
[----:B------:R-:W2:Y:S01]  /*0040*/  LDCU.64 UR6, c[0x0][0x380] ;  /* 0x00007000ff0677ac */ /* 0x000ea20008000a00 */
[----:B------:R-:W3:Y:S01]  /*0050*/  LDCU.64 UR12, c[0x0][0x358] ;  /* 0x00006b00ff0c77ac */ /* 0x000ee20008000a00 */
[----:B0-----:R-:W-:-:S04]  /*0060*/  USHF.L.U32 UR14, UR5, 0x7, URZ ;  /* 0x00000007050e7899 */ /* 0x001fc800080006ff */
[----:B------:R-:W-:Y:S02]  /*0070*/  USHF.R.S32.HI UR15, URZ, 0x1f, UR14 ;  /* 0x0000001fff0f7899 */ /* 0x000fe4000801140e */
[----:B-1----:R-:W-:Y:S02]  /*0080*/  UIMAD.WIDE.U32 UR10, UR14, UR4, URZ ;  /* 0x000000040e0a72a5 */ /* 0x002fe4000f8e00ff */
[----:B------:R-:W-:Y:S02]  /*0090*/  UIMAD UR9, UR15, UR4, URZ ;  /* 0x000000040f0972a4 */ /* 0x000fe4000f8e02ff */
[----:B--2---:R-:W-:Y:S02]  /*00a0*/  UIADD3 UR8, UP1, UPT, -UR10, UR6, URZ ;  /* 0x000000060a087290 */ /* 0x004fe4000ff3e1ff */
[----:B------:R-:W-:Y:S02]  /*00b0*/  UIADD3 UR9, UPT, UPT, UR11, UR9, URZ ;  /* 0x000000090b097290 */ /* 0x000fe4000fffe0ff */
[----:B------:R-:W-:-:S02]  /*00c0*/  UISETP.LT.U32.AND UP0, UPT, UR8, UR14, UPT ;  /* 0x0000000e0800728c */ /* 0x000fc4000bf01070 */
[----:B------:R-:W-:-:S04]  /*00d0*/  UIADD3.X UR4, UPT, UPT, ~UR9, UR7, URZ, UP1, !UPT ;  /* 0x0000000709047290 */ /* 0x000fc80008ffe5ff */
[----:B------:R-:W-:-:S03]  /*00e0*/  UISETP.LT.AND.EX UP0, UPT, UR4, UR15, UPT, UP0 ;  /* 0x0000000f0400728c */ /* 0x000fc6000bf01300 */
[----:B------:R-:W-:Y:S01]  /*00f0*/  UMOV UR15, 0xff800000 ;  /* 0xff800000000f7882 */ /* 0x000fe20000000000 */
[----:B------:R-:W-:-:S03]  /*0100*/  USEL UR8, UR8, UR14, UP0 ;  /* 0x0000000e08087287 */ /* 0x000fc60008000000 */
[----:B------:R-:W0:Y:S01]  /*0110*/  LDCU UR4, c[0x0][0x398] ;  /* 0x00007300ff0477ac */ /* 0x000e220008000800 */
[----:B------:R-:W-:-:S09]  /*0120*/  UISETP.NE.AND UP0, UPT, UR14, UR8, UPT ;  /* 0x000000080e00728c */ /* 0x000fd2000bf05270 */
[----:B---3--:R-:W-:Y:S05]  /*0130*/  BRA.U !UP0, `(.L_x_0) ;  /* 0x00000011087c7547 */ /* 0x008fea000b800000 */
[----:B------:R-:W-:-:S06]  /*0140*/  UISETP.GE.AND UP0, UPT, UR5, 0x1, UPT ;  /* 0x000000010500788c */ /* 0x000fcc000bf06270 */
[----:B------:R-:W-:-:S13]  /*0150*/  PLOP3.LUT P0, PT, PT, PT, UP0, 0x80, 0x8 ;  /* 0x000000000008781c */ /* 0x000fda0003f0f008 */
[----:B0-----:R-:W-:Y:S05]  /*0160*/  @!P0 EXIT ;  /* 0x000000000000894d */ /* 0x001fea0003800000 */
[----:B------:R-:W0:Y:S01]  /*0170*/  S2R R4, SR_TID.X ;  /* 0x0000000000047919 */ /* 0x000e220000002100 */
[----:B------:R-:W-:Y:S01]  /*0180*/  UISETP.GE.U32.AND UP0, UPT, UR5, 0x4, UPT ;  /* 0x000000040500788c */ /* 0x000fe2000bf06070 */
[----:B------:R-:W-:Y:S01]  /*0190*/  IMAD.MOV.U32 R5, RZ, RZ, RZ ;  /* 0x000000ffff057224 */ /* 0x000fe200078e00ff */
[----:B------:R-:W-:-:S07]  /*01a0*/  ULOP3.LUT UR14, UR5, 0x3, URZ, 0xc0, !UPT ;  /* 0x00000003050e7892 */ /* 0x000fce000f8ec0ff */
[----:B------:R-:W-:Y:S05]  /*01b0*/  BRA.U !UP0, `(.L_x_1) ;  /* 0x0000000d08487547 */ /* 0x000fea000b800000 */
[----:B------:R-:W1:Y:S01]  /*01c0*/  LDCU.64 UR6, c[0x0][0x390] ;  /* 0x00007200ff0677ac */ /* 0x000e620008000a00 */
[----:B------:R-:W-:Y:S01]  /*01d0*/  IMAD.MOV.U32 R6, RZ, RZ, RZ ;  /* 0x000000ffff067224 */ /* 0x000fe200078e00ff */
[----:B------:R-:W-:Y:S01]  /*01e0*/  ULOP3.LUT UR5, UR5, 0x7ffffffc, URZ, 0xc0, !UPT ;  /* 0x7ffffffc05057892 */ /* 0x000fe2000f8ec0ff */
[----:B------:R-:W2:Y:S05]  /*01f0*/  LDCU UR16, c[0x0][0x38c] ;  /* 0x00007180ff1077ac */ /* 0x000eaa0008000800 */
[----:B------:R-:W-:Y:S01]  /*0200*/  MOV R5, UR5 ;  /* 0x0000000500057c02 */ /* 0x000fe20008000f00 */
[----:B------:R-:W-:Y:S02]  /*0210*/  UIADD3 UR4, UPT, UPT, UR10, UR4, URZ ;  /* 0x000000040a047290 */ /* 0x000fe4000fffe0ff */
[----:B-1----:R-:W-:-:S04]  /*0220*/  ULEA UR6, UP0, UR10, UR6, 0x3 ;  /* 0x000000060a067291 */ /* 0x002fc8000f8018ff */
[----:B--2---:R-:W-:-:S12]  /*0230*/  ULEA.HI.X UR7, UR10, UR7, UR9, 0x3, UP0 ;  /* 0x000000070a077291 */ /* 0x004fd800080f1c09 */
.L_x_18:
[C---:B0-----:R-:W-:Y:S01]  /*0240*/  IMAD R7, R6.reuse, 0x80, R4 ;  /* 0x0000008006077824 */ /* 0x041fe200078e0204 */
[----:B-123--:R-:W-:Y:S01]  /*0250*/  MOV R9, UR7 ;  /* 0x0000000700097c02 */ /* 0x00efe20008000f00 */
[----:B------:R-:W-:Y:S01]  /*0260*/  VIADD R6, R6, 0x4 ;  /* 0x0000000406067836 */ /* 0x000fe20000000000 */
[----:B------:R-:W-:Y:S01]  /*0270*/  BSSY.RECONVERGENT B1, `(.L_x_2) ;  /* 0x0000032000017945 */ /* 0x000fe20003800200 */
[----:B------:R-:W-:Y:S01]  /*0280*/  IMAD.U32 R8, RZ, RZ, UR6 ;  /* 0x00000006ff087e24 */ /* 0x000fe2000f8e00ff */
[C---:B------:R-:W-:Y:S02]  /*0290*/  ISETP.GE.AND P0, PT, R7.reuse, UR8, PT ;  /* 0x0000000807007c0c */ /* 0x040fe4000bf06270 */
[----:B------:R-:W-:Y:S01]  /*02a0*/  ISETP.NE.AND P1, PT, R6, R5, PT ;  /* 0x000000050600720c */ /* 0x000fe20003f25270 */
[----:B------:R-:W-:-:S10]  /*02b0*/  IMAD.WIDE R8, R7, 0x8, R8 ;  /* 0x0000000807087825 */ /* 0x000fd400078e0208 */
[----:B------:R-:W-:Y:S05]  /*02c0*/  @P0 BRA `(.L_x_3) ;  /* 0x0000000000b00947 */ /* 0x000fea0003800000 */
[----:B------:R-:W-:Y:S01]  /*02d0*/  VIADD R0, R7, UR4 ;  /* 0x0000000407007c36 */ /* 0x000fe20008000000 */
[----:B------:R-:W0:Y:S01]  /*02e0*/  MUFU.RCP64H R13, 2.14748262400000000000e+09 ;  /* 0x41dfffff000d7908 */ /* 0x000e220000001800 */
[----:B------:R-:W-:Y:S01]  /*02f0*/  IMAD.MOV.U32 R10, RZ, RZ, -0x800000 ;  /* 0xff800000ff0a7424 */ /* 0x000fe200078e00ff */
[----:B------:R-:W-:Y:S01]  /*0300*/  BSSY.RECONVERGENT B2, `(.L_x_4) ;  /* 0x0000024000027945 */ /* 0x000fe20003800200 */
[----:B------:R-:W-:Y:S02]  /*0310*/  IMAD R0, R0, UR16, RZ ;  /* 0x0000001000007c24 */ /* 0x000fe4000f8e02ff */
[----:B------:R-:W-:Y:S02]  /*0320*/  IMAD.MOV.U32 R12, RZ, RZ, 0x1 ;  /* 0x00000001ff0c7424 */ /* 0x000fe400078e00ff */
[----:B------:R-:W-:-:S04]  /*0330*/  IMAD.HI.U32 R11, R0, 0x3, RZ ;  /* 0x00000003000b7827 */ /* 0x000fc800078e00ff */
[----:B------:R-:W-:-:S05]  /*0340*/  IMAD.IADD R2, R0, 0x1, -R11 ;  /* 0x0000000100027824 */ /* 0x000fca00078e0a0b */
[----:B------:R-:W-:-:S04]  /*0350*/  LEA.HI R2, R2, R11, RZ, 0x1f ;  /* 0x0000000b02027211 */ /* 0x000fc800078ff8ff */
[----:B------:R-:W-:-:S05]  /*0360*/  SHF.R.U32.HI R11, RZ, 0x1e, R2 ;  /* 0x0000001eff0b7819 */ /* 0x000fca0000011602 */
[----:B------:R-:W-:-:S05]  /*0370*/  IMAD R11, R11, -0x7fffffff, R0 ;  /* 0x800000010b0b7824 */ /* 0x000fca00078e0200 */
[----:B------:R-:W-:Y:S02]  /*0380*/  VIMNMX.U32 R0, PT, PT, R11, 0x1, !PT ;  /* 0x000000010b007848 */ /* 0x000fe40007fe0000 */
[----:B------:R-:W-:-:S03]  /*0390*/  MOV R11, 0x41dfffff ;  /* 0x41dfffff000b7802 */ /* 0x000fc60000000f00 */
[----:B------:R-:W-:-:S05]  /*03a0*/  IMAD.HI.U32 R2, R0, 0x5e4789c9, RZ ;  /* 0x5e4789c900027827 */ /* 0x000fca00078e00ff */
[----:B------:R-:W-:-:S05]  /*03b0*/  SHF.R.U32.HI R15, RZ, 0xe, R2 ;  /* 0x0000000eff0f7819 */ /* 0x000fca0000011602 */
[C---:B------:R-:W-:Y:S02]  /*03c0*/  IMAD R0, R15.reuse, -0xadc8, R0 ;  /* 0xffff52380f007824 */ /* 0x040fe400078e0200 */
[----:B------:R-:W-:Y:S01]  /*03d0*/  IMAD R17, R15, 0xd47, RZ ;  /* 0x00000d470f117824 */ /* 0x000fe200078e02ff */
[----:B0-----:R-:W-:Y:S01]  /*03e0*/  DFMA R14, R12, -R10, 1 ;  /* 0x3ff000000c0e742b */ /* 0x001fe2000000080a */
[----:B------:R-:W-:-:S03]  /*03f0*/  IMAD R0, R0, 0xbc8f, RZ ;  /* 0x0000bc8f00007824 */ /* 0x000fc600078e02ff */
[----:B------:R-:W-:Y:S02]  /*0400*/  LOP3.LUT R19, R17, 0x7fffffff, RZ, 0x3c, !PT ;  /* 0x7fffffff11137812 */ /* 0x000fe400078e3cff */
[----:B------:R-:W-:Y:S02]  /*0410*/  ISETP.GE.U32.AND P0, PT, R0, R17, PT ;  /* 0x000000110000720c */ /* 0x000fe40003f06070 */
[----:B------:R-:W-:-:S08]  /*0420*/  DFMA R14, R14, R14, R14 ;  /* 0x0000000e0e0e722b */ /* 0x000fd0000000000e */
[----:B------:R-:W-:-:S03]  /*0430*/  DFMA R14, R12, R14, R12 ;  /* 0x0000000e0c0e722b */ /* 0x000fc6000000000c */
[----:B------:R-:W-:-:S05]  /*0440*/  @P0 IMAD.MOV R19, RZ, RZ, -R17 ;  /* 0x000000ffff130224 */ /* 0x000fca00078e0a11 */
[----:B------:R-:W-:Y:S01]  /*0450*/  IADD3 R19, PT, PT, R0, -0x1, R19 ;  /* 0xffffffff00137810 */ /* 0x000fe20007ffe013 */
[----:B------:R-:W-:-:S03]  /*0460*/  DFMA R12, R14, -R10, 1 ;  /* 0x3ff000000e0c742b */ /* 0x000fc6000000080a */
[----:B------:R-:W0:Y:S05]  /*0470*/  I2F.F64.U32 R20, R19 ;  /* 0x0000001300147312 */ /* 0x000e2a0000201800 */
[----:B------:R-:W-:-:S08]  /*0480*/  DFMA R12, R14, R12, R14 ;  /* 0x0000000c0e0c722b */ /* 0x000fd0000000000e */
[----:B0-----:R-:W-:Y:S01]  /*0490*/  DMUL R14, R20, R12 ;  /* 0x0000000c140e7228 */ /* 0x001fe20000000000 */
[----:B------:R-:W-:-:S07]  /*04a0*/  FSETP.GEU.AND P2, PT, |R21|, 6.5827683646048100446e-37, PT ;  /* 0x036000001500780b */ /* 0x000fce0003f4e200 */
[----:B------:R-:W-:-:S08]  /*04b0*/  DFMA R10, R14, -R10, R20 ;  /* 0x8000000a0e0a722b */ /* 0x000fd00000000014 */
[----:B------:R-:W-:-:S10]  /*04c0*/  DFMA R10, R12, R10, R14 ;  /* 0x0000000a0c0a722b */ /* 0x000fd4000000000e */
[----:B------:R-:W-:-:S05]  /*04d0*/  FFMA R0, RZ, 27.999998092651367188, R11 ;  /* 0x41dfffffff007823 */ /* 0x000fca000000000b */
[----:B------:R-:W-:-:S13]  /*04e0*/  FSETP.GT.AND P0, PT, |R0|, 1.469367938527859385e-39, PT ;  /* 0x001000000000780b */ /* 0x000fda0003f04200 */
[----:B------:R-:W-:Y:S05]  /*04f0*/  @P0 BRA P2, `(.L_x_5) ;  /* 0x0000000000100947 */ /* 0x000fea0001000000 */
[----:B------:R-:W-:-:S07]  /*0500*/  MOV R2, 0x520 ;  /* 0x0000052000027802 */ /* 0x000fce0000000f00 */
[----:B------:R-:W-:Y:S05]  /*0510*/  CALL.REL.NOINC `($__internal_0_$__cuda_sm20_div_rn_f64_full) ;  /* 0x0000001c00c87944 */ /* 0x000fea0003c00000 */
[----:B------:R-:W-:Y:S01]  /*0520*/  IMAD.MOV.U32 R10, RZ, RZ, R24 ;  /* 0x000000ffff0a7224 */ /* 0x000fe200078e0018 */
[----:B------:R-:W-:-:S07]  /*0530*/  MOV R11, R25 ;  /* 0x00000019000b7202 */ /* 0x000fce0000000f00 */
.L_x_5:
[----:B------:R-:W-:Y:S05]  /*0540*/  BSYNC.RECONVERGENT B2 ;  /* 0x0000000000027941 */ /* 0x000fea0003800200 */
.L_x_4:
[----:B------:R-:W-:Y:S02]  /*0550*/  IMAD.MOV.U32 R12, RZ, RZ, 0x0 ;  /* 0x00000000ff0c7424 */ /* 0x000fe400078e00ff */
[----:B------:R-:W-:-:S06]  /*0560*/  IMAD.MOV.U32 R13, RZ, RZ, 0x402e0000 ;  /* 0x402e0000ff0d7424 */ /* 0x000fcc00078e00ff */
[----:B------:R-:W-:-:S07]  /*0570*/  DFMA R10, R10, R12, 25 ;  /* 0x403900000a0a742b */ /* 0x000fce000000000c */
[----:B------:R0:W-:Y:S04]  /*0580*/  STG.E.64 desc[UR12][R8.64], R10 ;  /* 0x0000000a08007986 */ /* 0x0001e8000c101b0c */
.L_x_3:
[----:B------:R-:W-:Y:S05]  /*0590*/  BSYNC.RECONVERGENT B1 ;  /* 0x0000000000017941 */ /* 0x000fea0003800200 */
.L_x_2:
[----:B------:R-:W-:Y:S01]  /*05a0*/  VIADD R0, R7, 0x80 ;  /* 0x0000008007007836 */ /* 0x000fe20000000000 */
[----:B------:R-:W-:Y:S04]  /*05b0*/  BSSY.RECONVERGENT B1, `(.L_x_6) ;  /* 0x000002f000017945 */ /* 0x000fe80003800200 */
[----:B------:R-:W-:-:S13]  /*05c0*/  ISETP.GE.AND P0, PT, R0, UR8, PT ;  /* 0x0000000800007c0c */ /* 0x000fda000bf06270 */
[----:B------:R-:W-:Y:S05]  /*05d0*/  @P0 BRA `(.L_x_7) ;  /* 0x0000000000b00947 */ /* 0x000fea0003800000 */
[----:B------:R-:W-:Y:S01]  /*05e0*/  IADD3 R0, PT, PT, R0, UR4, RZ ;  /* 0x0000000400007c10 */ /* 0x000fe2000fffe0ff */
[----:B------:R-:W1:Y:S01]  /*05f0*/  MUFU.RCP64H R13, 2.14748262400000000000e+09 ;  /* 0x41dfffff000d7908 */ /* 0x000e620000001800 */
[----:B0-----:R-:W-:Y:S01]  /*0600*/  IMAD.MOV.U32 R10, RZ, RZ, -0x800000 ;  /* 0xff800000ff0a7424 */ /* 0x001fe200078e00ff */
[----:B------:R-:W-:Y:S01]  /*0610*/  MOV R12, 0x1 ;  /* 0x00000001000c7802 */ /* 0x000fe20000000f00 */
[----:B------:R-:W-:Y:S01]  /*0620*/  BSSY.RECONVERGENT B2, `(.L_x_8) ;  /* 0x0000023000027945 */ /* 0x000fe20003800200 */
[----:B------:R-:W-:-:S04]  /*0630*/  IMAD R0, R0, UR16, RZ ;  /* 0x0000001000007c24 */ /* 0x000fc8000f8e02ff */
[----:B------:R-:W-:-:S04]  /*0640*/  IMAD.HI.U32 R11, R0, 0x3, RZ ;  /* 0x00000003000b7827 */ /* 0x000fc800078e00ff */
[----:B------:R-:W-:-:S05]  /*0650*/  IMAD.IADD R2, R0, 0x1, -R11 ;  /* 0x0000000100027824 */ /* 0x000fca00078e0a0b */
[----:B------:R-:W-:-:S04]  /*0660*/  LEA.HI R2, R2, R11, RZ, 0x1f ;  /* 0x0000000b02027211 */ /* 0x000fc800078ff8ff */
[----:B------:R-:W-:-:S05]  /*0670*/  SHF.R.U32.HI R11, RZ, 0x1e, R2 ;  /* 0x0000001eff0b7819 */ /* 0x000fca0000011602 */
[----:B------:R-:W-:-:S05]  /*0680*/  IMAD R11, R11, -0x7fffffff, R0 ;  /* 0x800000010b0b7824 */ /* 0x000fca00078e0200 */
[----:B------:R-:W-:Y:S01]  /*0690*/  VIMNMX.U32 R0, PT, PT, R11, 0x1, !PT ;  /* 0x000000010b007848 */ /* 0x000fe20007fe0000 */
[----:B------:R-:W-:-:S04]  /*06a0*/  IMAD.MOV.U32 R11, RZ, RZ, 0x41dfffff ;  /* 0x41dfffffff0b7424 */ /* 0x000fc800078e00ff */
[----:B------:R-:W-:-:S05]  /*06b0*/  IMAD.HI.U32 R2, R0, 0x5e4789c9, RZ ;  /* 0x5e4789c900027827 */ /* 0x000fca00078e00ff */
[----:B------:R-:W-:-:S05]  /*06c0*/  SHF.R.U32.HI R15, RZ, 0xe, R2 ;  /* 0x0000000eff0f7819 */ /* 0x000fca0000011602 */
[C---:B------:R-:W-:Y:S02]  /*06d0*/  IMAD R0, R15.reuse, -0xadc8, R0 ;  /* 0xffff52380f007824 */ /* 0x040fe400078e0200 */
[----:B------:R-:W-:Y:S01]  /*06e0*/  IMAD R17, R15, 0xd47, RZ ;  /* 0x00000d470f117824 */ /* 0x000fe200078e02ff */
[----:B-1----:R-:W-:Y:S01]  /*06f0*/  DFMA R14, R12, -R10, 1 ;  /* 0x3ff000000c0e742b */ /* 0x002fe2000000080a */
        /* <DEDUP_REMOVED lines=19> */
[----:B------:R-:W-:Y:S02]  /*0830*/  IMAD.MOV.U32 R10, RZ, RZ, R24 ;  /* 0x000000ffff0a7224 */ /* 0x000fe400078e0018 */
[----:B------:R-:W-:-:S07]  /*0840*/  IMAD.MOV.U32 R11, RZ, RZ, R25 ;  /* 0x000000ffff0b7224 */ /* 0x000fce00078e0019 */
.L_x_9:
[----:B------:R-:W-:Y:S05]  /*0850*/  BSYNC.RECONVERGENT B2 ;  /* 0x0000000000027941 */ /* 0x000fea0003800200 */
.L_x_8:
[----:B------:R-:W-:Y:S01]  /*0860*/  MOV R12, 0x0 ;  /* 0x00000000000c7802 */ /* 0x000fe20000000f00 */
[----:B------:R-:W-:-:S06]  /*0870*/  IMAD.MOV.U32 R13, RZ, RZ, 0x402e0000 ;  /* 0x402e0000ff0d7424 */ /* 0x000fcc00078e00ff */
[----:B------:R-:W-:-:S07]  /*0880*/  DFMA R10, R10, R12, 25 ;  /* 0x403900000a0a742b */ /* 0x000fce000000000c */
[----:B------:R1:W-:Y:S04]  /*0890*/  STG.E.64 desc[UR12][R8.64+0x400], R10 ;  /* 0x0004000a08007986 */ /* 0x0003e8000c101b0c */
.L_x_7:
[----:B------:R-:W-:Y:S05]  /*08a0*/  BSYNC.RECONVERGENT B1 ;  /* 0x0000000000017941 */ /* 0x000fea0003800200 */
.L_x_6:
[----:B------:R-:W-:Y:S01]  /*08b0*/  VIADD R0, R7, 0x100 ;  /* 0x0000010007007836 */ /* 0x000fe20000000000 */
[----:B------:R-:W-:Y:S04]  /*08c0*/  BSSY.RECONVERGENT B1, `(.L_x_10) ;  /* 0x000002f000017945 */ /* 0x000fe80003800200 */
[----:B------:R-:W-:-:S13]  /*08d0*/  ISETP.GE.AND P0, PT, R0, UR8, PT ;  /* 0x0000000800007c0c */ /* 0x000fda000bf06270 */
[----:B------:R-:W-:Y:S05]  /*08e0*/  @P0 BRA `(.L_x_11) ;  /* 0x0000000000b00947 */ /* 0x000fea0003800000 */
[----:B------:R-:W-:Y:S01]  /*08f0*/  VIADD R0, R0, UR4 ;  /* 0x0000000400007c36 */ /* 0x000fe20008000000 */
[----:B------:R-:W2:Y:S01]  /*0900*/  MUFU.RCP64H R13, 2.14748262400000000000e+09 ;  /* 0x41dfffff000d7908 */ /* 0x000ea20000001800 */
[----:B01----:R-:W-:Y:S01]  /*0910*/  IMAD.MOV.U32 R10, RZ, RZ, -0x800000 ;  /* 0xff800000ff0a7424 */ /* 0x003fe200078e00ff */
[----:B------:R-:W-:Y:S01]  /*0920*/  BSSY.RECONVERGENT B2, `(.L_x_12) ;  /* 0x0000024000027945 */ /* 0x000fe20003800200 */
[----:B------:R-:W-:Y:S02]  /*0930*/  IMAD R0, R0, UR16, RZ ;  /* 0x0000001000007c24 */ /* 0x000fe4000f8e02ff */
[----:B------:R-:W-:Y:S02]  /*0940*/  IMAD.MOV.U32 R12, RZ, RZ, 0x1 ;  /* 0x00000001ff0c7424 */ /* 0x000fe400078e00ff */
[----:B------:R-:W-:-:S05]  /*0950*/  IMAD.HI.U32 R11, R0, 0x3, RZ ;  /* 0x00000003000b7827 */ /* 0x000fca00078e00ff */
[----:B------:R-:W-:-:S04]  /*0960*/  IADD3 R2, PT, PT, R0, -R11, RZ ;  /* 0x8000000b00027210 */ /* 0x000fc80007ffe0ff */
        /* <DEDUP_REMOVED lines=9> */
[----:B--2---:R-:W-:Y:S01]  /*0a00*/  DFMA R14, R12, -R10, 1 ;  /* 0x3ff000000c0e742b */ /* 0x004fe2000000080a */
[----:B------:R-:W-:-:S03]  /*0a10*/  IMAD R0, R0, 0xbc8f, RZ ;  /* 0x0000bc8f00007824 */ /* 0x000fc600078e02ff */
[----:B------:R-:W-:Y:S02]  /*0a20*/  LOP3.LUT R19, R17, 0x7fffffff, RZ, 0x3c, !PT ;  /* 0x7fffffff11137812 */ /* 0x000fe400078e3cff */
[----:B------:R-:W-:Y:S02]  /*0a30*/  ISETP.GE.U32.AND P0, PT, R0, R17, PT ;  /* 0x000000110000720c */ /* 0x000fe40003f06070 */
[----:B------:R-:W-:-:S08]  /*0a40*/  DFMA R14, R14, R14, R14 ;  /* 0x0000000e0e0e722b */ /* 0x000fd0000000000e */
[----:B------:R-:W-:-:S03]  /*0a50*/  DFMA R14, R12, R14, R12 ;  /* 0x0000000e0c0e722b */ /* 0x000fc6000000000c */
[----:B------:R-:W-:-:S04]  /*0a60*/  @P0 IADD3 R19, PT, PT, -R17, RZ, RZ ;  /* 0x000000ff11130210 */ /* 0x000fc80007ffe1ff */
        /* <DEDUP_REMOVED lines=15> */
.L_x_13:
[----:B------:R-:W-:Y:S05]  /*0b60*/  BSYNC.RECONVERGENT B2 ;  /* 0x0000000000027941 */ /* 0x000fea0003800200 */
.L_x_12:
[----:B------:R-:W-:Y:S01]  /*0b70*/  IMAD.MOV.U32 R12, RZ, RZ, 0x0 ;  /* 0x00000000ff0c7424 */ /* 0x000fe200078e00ff */
[----:B------:R-:W-:-:S06]  /*0b80*/  MOV R13, 0x402e0000 ;  /* 0x402e0000000d7802 */ /* 0x000fcc0000000f00 */
[----:B------:R-:W-:-:S07]  /*0b90*/  DFMA R10, R10, R12, 25 ;  /* 0x403900000a0a742b */ /* 0x000fce000000000c */
[----:B------:R2:W-:Y:S04]  /*0ba0*/  STG.E.64 desc[UR12][R8.64+0x800], R10 ;  /* 0x0008000a08007986 */ /* 0x0005e8000c101b0c */
.L_x_11:
[----:B------:R-:W-:Y:S05]  /*0bb0*/  BSYNC.RECONVERGENT B1 ;  /* 0x0000000000017941 */ /* 0x000fea0003800200 */
.L_x_10:
[----:B------:R-:W-:Y:S01]  /*0bc0*/  VIADD R0, R7, 0x180 ;  /* 0x0000018007007836 */ /* 0x000fe20000000000 */
[----:B------:R-:W-:Y:S04]  /*0bd0*/  BSSY.RECONVERGENT B1, `(.L_x_14) ;  /* 0x000002f000017945 */ /* 0x000fe80003800200 */
[----:B------:R-:W-:-:S13]  /*0be0*/  ISETP.GE.AND P0, PT, R0, UR8, PT ;  /* 0x0000000800007c0c */ /* 0x000fda000bf06270 */
[----:B------:R-:W-:Y:S05]  /*0bf0*/  @P0 BRA `(.L_x_15) ;  /* 0x0000000000b00947 */ /* 0x000fea0003800000 */
[----:B------:R-:W-:Y:S01]  /*0c00*/  VIADD R0, R0, UR4 ;  /* 0x0000000400007c36 */ /* 0x000fe20008000000 */
[----:B------:R-:W3:Y:S01]  /*0c10*/  MUFU.RCP64H R13, 2.14748262400000000000e+09 ;  /* 0x41dfffff000d7908 */ /* 0x000ee20000001800 */
[----:B012---:R-:W-:Y:S01]  /*0c20*/  MOV R10, 0xff800000 ;  /* 0xff800000000a7802 */ /* 0x007fe20000000f00 */
[----:B------:R-:W-:Y:S01]  /*0c30*/  IMAD.MOV.U32 R11, RZ, RZ, 0x41dfffff ;  /* 0x41dfffffff0b7424 */ /* 0x000fe200078e00ff */
[----:B------:R-:W-:Y:S01]  /*0c40*/  BSSY.RECONVERGENT B2, `(.L_x_16) ;  /* 0x0000023000027945 */ /* 0x000fe20003800200 */
[----:B------:R-:W-:Y:S02]  /*0c50*/  IMAD R0, R0, UR16, RZ ;  /* 0x0000001000007c24 */ /* 0x000fe4000f8e02ff */
[----:B------:R-:W-:Y:S02]  /*0c60*/  IMAD.MOV.U32 R12, RZ, RZ, 0x1 ;  /* 0x00000001ff0c7424 */ /* 0x000fe400078e00ff */
[----:B------:R-:W-:-:S04]  /*0c70*/  IMAD.HI.U32 R7, R0, 0x3, RZ ;  /* 0x0000000300077827 */ /* 0x000fc800078e00ff */
[----:B------:R-:W-:-:S05]  /*0c80*/  IMAD.IADD R2, R0, 0x1, -R7 ;  /* 0x0000000100027824 */ /* 0x000fca00078e0a07 */
[----:B------:R-:W-:Y:S01]  /*0c90*/  LEA.HI R2, R2, R7, RZ, 0x1f ;  /* 0x0000000702027211 */ /* 0x000fe200078ff8ff */
[----:B---3--:R-:W-:-:S03]  /*0ca0*/  DFMA R14, R12, -R10, 1 ;  /* 0x3ff000000c0e742b */ /* 0x008fc6000000080a */
[----:B------:R-:W-:-:S05]  /*0cb0*/  SHF.R.U32.HI R7, RZ, 0x1e, R2 ;  /* 0x0000001eff077819 */ /* 0x000fca0000011602 */
[----:B------:R-:W-:Y:S01]  /*0cc0*/  IMAD R7, R7, -0x7fffffff, R0 ;  /* 0x8000000107077824 */ /* 0x000fe200078e0200 */
[----:B------:R-:W-:-:S04]  /*0cd0*/  DFMA R14, R14, R14, R14 ;  /* 0x0000000e0e0e722b */ /* 0x000fc8000000000e */
[----:B------:R-:W-:-:S04]  /*0ce0*/  VIMNMX.U32 R7, PT, PT, R7, 0x1, !PT ;  /* 0x0000000107077848 */ /* 0x000fc80007fe0000 */
[----:B------:R-:W-:Y:S01]  /*0cf0*/  DFMA R14, R12, R14, R12 ;  /* 0x0000000e0c0e722b */ /* 0x000fe2000000000c */
[----:B------:R-:W-:-:S05]  /*0d00*/  IMAD.HI.U32 R0, R7, 0x5e4789c9, RZ ;  /* 0x5e4789c907007827 */ /* 0x000fca00078e00ff */
[----:B------:R-:W-:Y:S02]  /*0d10*/  SHF.R.U32.HI R0, RZ, 0xe, R0 ;  /* 0x0000000eff007819 */ /* 0x000fe40000011600 */
[----:B------:R-:W-:-:S03]  /*0d20*/  DFMA R12, R14, -R10, 1 ;  /* 0x3ff000000e0c742b */ /* 0x000fc6000000080a */
[C---:B------:R-:W-:Y:S02]  /*0d30*/  IMAD R7, R0.reuse, -0xadc8, R7 ;  /* 0xffff523800077824 */ /* 0x040fe400078e0207 */
[----:B------:R-:W-:Y:S02]  /*0d40*/  IMAD R0, R0, 0xd47, RZ ;  /* 0x00000d4700007824 */ /* 0x000fe400078e02ff */
[----:B------:R-:W-:Y:S01]  /*0d50*/  IMAD R7, R7, 0xbc8f, RZ ;  /* 0x0000bc8f07077824 */ /* 0x000fe200078e02ff */
[----:B------:R-:W-:Y:S02]  /*0d60*/  DFMA R14, R14, R12, R14 ;  /* 0x0000000c0e0e722b */ /* 0x000fe4000000000e */
[----:B------:R-:W-:Y:S02]  /*0d70*/  LOP3.LUT R2, R0, 0x7fffffff, RZ, 0x3c, !PT ;  /* 0x7fffffff00027812 */ /* 0x000fe400078e3cff */
[----:B------:R-:W-:-:S13]  /*0d80*/  ISETP.GE.U32.AND P0, PT, R7, R0, PT ;  /* 0x000000000700720c */ /* 0x000fda0003f06070 */
[----:B------:R-:W-:-:S05]  /*0d90*/  @P0 IMAD.MOV R2, RZ, RZ, -R0 ;  /* 0x000000ffff020224 */ /* 0x000fca00078e0a00 */
[----:B------:R-:W-:-:S04]  /*0da0*/  IADD3 R2, PT, PT, R7, -0x1, R2 ;  /* 0xffffffff07027810 */ /* 0x000fc80007ffe002 */
[----:B------:R-:W0:Y:S02]  /*0db0*/  I2F.F64.U32 R20, R2 ;  /* 0x0000000200147312 */ /* 0x000e240000201800 */
        /* <DEDUP_REMOVED lines=9> */
[----:B------:R-:W-:Y:S01]  /*0e50*/  MOV R10, R24 ;  /* 0x00000018000a7202 */ /* 0x000fe20000000f00 */
[----:B------:R-:W-:-:S07]  /*0e60*/  IMAD.MOV.U32 R11, RZ, RZ, R25 ;  /* 0x000000ffff0b7224 */ /* 0x000fce00078e0019 */
.L_x_17:
[----:B------:R-:W-:Y:S05]  /*0e70*/  BSYNC.RECONVERGENT B2 ;  /* 0x0000000000027941 */ /* 0x000fea0003800200 */
.L_x_16:
[----:B------:R-:W-:Y:S02]  /*0e80*/  IMAD.MOV.U32 R12, RZ, RZ, 0x0 ;  /* 0x00000000ff0c7424 */ /* 0x000fe400078e00ff */
[----:B------:R-:W-:-:S06]  /*0e90*/  IMAD.MOV.U32 R13, RZ, RZ, 0x402e0000 ;  /* 0x402e0000ff0d7424 */ /* 0x000fcc00078e00ff */
[----:B------:R-:W-:-:S07]  /*0ea0*/  DFMA R10, R10, R12, 25 ;  /* 0x403900000a0a742b */ /* 0x000fce000000000c */
[----:B------:R3:W-:Y:S04]  /*0eb0*/  STG.E.64 desc[UR12][R8.64+0xc00], R10 ;  /* 0x000c000a08007986 */ /* 0x0007e8000c101b0c */
.L_x_15:
[----:B------:R-:W-:Y:S05]  /*0ec0*/  BSYNC.RECONVERGENT B1 ;  /* 0x0000000000017941 */ /* 0x000fea0003800200 */
.L_x_14:
[----:B------:R-:W-:Y:S05]  /*0ed0*/  @P1 BRA `(.L_x_18) ;  /* 0xfffffff000d81947 */ /* 0x000fea000383ffff */
.L_x_1:
[----:B------:R-:W-:-:S13]  /*0ee0*/  ISETP.NE.AND P0, PT, RZ, UR14, PT ;  /* 0x0000000eff007c0c */ /* 0x000fda000bf05270 */
[----:B------:R-:W-:Y:S05]  /*0ef0*/  @!P0 EXIT ;  /* 0x000000000000894d */ /* 0x000fea0003800000 */
[----:B------:R-:W4:Y:S01]  /*0f00*/  LDCU UR6, c[0x0][0x398] ;  /* 0x00007300ff0677ac */ /* 0x000f220008000800 */
[----:B------:R-:W5:Y:S01]  /*0f10*/  LDC R6, c[0x0][0x38c] ;  /* 0x0000e300ff067b82 */ /* 0x000f620000000800 */
[----:B------:R-:W1:Y:S01]  /*0f20*/  LDCU.64 UR4, c[0x0][0x390] ;  /* 0x00007200ff0477ac */ /* 0x000e620008000a00 */
[----:B------:R-:W2:Y:S01]  /*0f30*/  LDCU UR7, c[0x0][0x38c] ;  /* 0x00007180ff0777ac */ /* 0x000ea20008000800 */
[----:B----4-:R-:W-:Y:S01]  /*0f40*/  MOV R7, UR6 ;  /* 0x0000000600077c02 */ /* 0x010fe20008000f00 */
[----:B------:R-:W-:-:S03]  /*0f50*/  UIADD3 UR6, UPT, UPT, -UR14, URZ, URZ ;  /* 0x000000ff0e067290 */ /* 0x000fc6000fffe1ff */
[--C-:B0-----:R-:W-:Y:S01]  /*0f60*/  IADD3 R0, PT, PT, R7, UR10, R4.reuse ;  /* 0x0000000a07007c10 */ /* 0x101fe2000fffe004 */
[----:B-1----:R-:W-:Y:S01]  /*0f70*/  ULEA UR4, UP0, UR10, UR4, 0x3 ;  /* 0x000000040a047291 */ /* 0x002fe2000f8018ff */
[----:B------:R-:W-:-:S03]  /*0f80*/  IMAD R4, R5, 0x80, R4 ;  /* 0x0000008005047824 */ /* 0x000fc600078e0204 */
[----:B------:R-:W-:Y:S01]  /*0f90*/  IMAD R0, R5, 0x80, R0 ;  /* 0x0000008005007824 */ /* 0x000fe200078e0200 */
[----:B------:R-:W-:-:S03]  /*0fa0*/  ULEA.HI.X UR5, UR10, UR5, UR9, 0x3, UP0 ;  /* 0x000000050a057291 */ /* 0x000fc600080f1c09 */
[----:B--2---:R-:W-:-:S09]  /*0fb0*/  IMAD R5, R0, UR7, RZ ;  /* 0x0000000700057c24 */ /* 0x004fd2000f8e02ff */
.L_x_23:
[----:B------:R-:W-:Y:S01]  /*0fc0*/  ISETP.GE.AND P0, PT, R4, UR8, PT ;  /* 0x0000000804007c0c */ /* 0x000fe2000bf06270 */
[----:B------:R-:W-:Y:S01]  /*0fd0*/  UIADD3 UR6, UPT, UPT, UR6, 0x1, URZ ;  /* 0x0000000106067890 */ /* 0x000fe2000fffe0ff */
[----:B------:R-:W-:Y:S03]  /*0fe0*/  BSSY.RECONVERGENT B1, `(.L_x_19) ;  /* 0x0000030000017945 */ /* 0x000fe60003800200 */
[----:B------:R-:W-:-:S08]  /*0ff0*/  UISETP.NE.AND UP0, UPT, UR6, URZ, UPT ;  /* 0x000000ff0600728c */ /* 0x000fd0000bf05270 */
[----:B0-----:R-:W-:Y:S05]  /*1000*/  @P0 BRA `(.L_x_20) ;  /* 0x0000000000b40947 */ /* 0x001fea0003800000 */
[C---:B------:R-:W-:Y:S01]  /*1010*/  IMAD.HI.U32 R0, R5.reuse, 0x3, RZ ;  /* 0x0000000305007827 */ /* 0x040fe200078e00ff */
[----:B---3--:R-:W0:Y:S01]  /*1020*/  MUFU.RCP64H R11, 2.14748262400000000000e+09 ;  /* 0x41dfffff000b7908 */ /* 0x008e220000001800 */
[----:B------:R-:W-:Y:S01]  /*1030*/  MOV R8, 0xff800000 ;  /* 0xff80000000087802 */ /* 0x000fe20000000f00 */
[----:B------:R-:W-:Y:S01]  /*1040*/  BSSY.RECONVERGENT B2, `(.L_x_21) ;  /* 0x0000022000027945 */ /* 0x000fe20003800200 */
[----:B------:R-:W-:Y:S02]  /*1050*/  IMAD.IADD R7, R5, 0x1, -R0 ;  /* 0x0000000105077824 */ /* 0x000fe400078e0a00 */
[----:B------:R-:W-:Y:S02]  /*1060*/  IMAD.MOV.U32 R9, RZ, RZ, 0x41dfffff ;  /* 0x41dfffffff097424 */ /* 0x000fe400078e00ff */
[----:B------:R-:W-:Y:S01]  /*1070*/  IMAD.MOV.U32 R10, RZ, RZ, 0x1 ;  /* 0x00000001ff0a7424 */ /* 0x000fe200078e00ff */
[----:B------:R-:W-:-:S04]  /*1080*/  LEA.HI R7, R7, R0, RZ, 0x1f ;  /* 0x0000000007077211 */ /* 0x000fc800078ff8ff */
[----:B------:R-:W-:-:S05]  /*1090*/  SHF.R.U32.HI R0, RZ, 0x1e, R7 ;  /* 0x0000001eff007819 */ /* 0x000fca0000011607 */
[----:B------:R-:W-:Y:S01]  /*10a0*/  IMAD R0, R0, -0x7fffffff, R5 ;  /* 0x8000000100007824 */ /* 0x000fe200078e0205 */
[----:B0-----:R-:W-:-:S04]  /*10b0*/  DFMA R12, R10, -R8, 1 ;  /* 0x3ff000000a0c742b */ /* 0x001fc80000000808 */
[----:B------:R-:W-:-:S04]  /*10c0*/  VIMNMX.U32 R0, PT, PT, R0, 0x1, !PT ;  /* 0x0000000100007848 */ /* 0x000fc80007fe0000 */
[----:B------:R-:W-:Y:S01]  /*10d0*/  DFMA R12, R12, R12, R12 ;  /* 0x0000000c0c0c722b */ /* 0x000fe2000000000c */
[----:B------:R-:W-:-:S05]  /*10e0*/  IMAD.HI.U32 R2, R0, 0x5e4789c9, RZ ;  /* 0x5e4789c900027827 */ /* 0x000fca00078e00ff */
[----:B------:R-:W-:Y:S02]  /*10f0*/  SHF.R.U32.HI R7, RZ, 0xe, R2 ;  /* 0x0000000eff077819 */ /* 0x000fe40000011602 */
[----:B------:R-:W-:-:S03]  /*1100*/  DFMA R12, R10, R12, R10 ;  /* 0x0000000c0a0c722b */ /* 0x000fc6000000000a */
[C---:B------:R-:W-:Y:S02]  /*1110*/  IMAD R0, R7.reuse, -0xadc8, R0 ;  /* 0xffff523807007824 */ /* 0x040fe400078e0200 */
[----:B------:R-:W-:Y:S02]  /*1120*/  IMAD R7, R7, 0xd47, RZ ;  /* 0x00000d4707077824 */ /* 0x000fe400078e02ff */
[----:B------:R-:W-:Y:S01]  /*1130*/  IMAD R0, R0, 0xbc8f, RZ ;  /* 0x0000bc8f00007824 */ /* 0x000fe200078e02ff */
[----:B------:R-:W-:Y:S02]  /*1140*/  DFMA R10, R12, -R8, 1 ;  /* 0x3ff000000c0a742b */ /* 0x000fe40000000808 */
[----:B------:R-:W-:Y:S02]  /*1150*/  LOP3.LUT R15, R7, 0x7fffffff, RZ, 0x3c, !PT ;  /* 0x7fffffff070f7812 */ /* 0x000fe400078e3cff */
[----:B------:R-:W-:-:S04]  /*1160*/  ISETP.GE.U32.AND P0, PT, R0, R7, PT ;  /* 0x000000070000720c */ /* 0x000fc80003f06070 */
[----:B------:R-:W-:-:S09]  /*1170*/  DFMA R12, R12, R10, R12 ;  /* 0x0000000a0c0c722b */ /* 0x000fd2000000000c */
        /* <DEDUP_REMOVED lines=11> */
[----:B-----5:R-:W-:Y:S05]  /*1230*/  CALL.REL.NOINC `($__internal_0_$__cuda_sm20_div_rn_f64_full) ;  /* 0x0000001000807944 */ /* 0x020fea0003c00000 */
[----:B------:R-:W-:Y:S01]  /*1240*/  MOV R8, R24 ;  /* 0x0000001800087202 */ /* 0x000fe20000000f00 */
[----:B------:R-:W-:-:S07]  /*1250*/  IMAD.MOV.U32 R9, RZ, RZ, R25 ;  /* 0x000000ffff097224 */ /* 0x000fce00078e0019 */
.L_x_22:
[----:B------:R-:W-:Y:S05]  /*1260*/  BSYNC.RECONVERGENT B2 ;  /* 0x0000000000027941 */ /* 0x000fea0003800200 */
.L_x_21:
[----:B------:R-:W-:Y:S01]  /*1270*/  IMAD.MOV.U32 R10, RZ, RZ, 0x0 ;  /* 0x00000000ff0a7424 */ /* 0x000fe200078e00ff */
[----:B------:R-:W-:Y:S01]  /*1280*/  MOV R12, UR4 ;  /* 0x00000004000c7c02 */ /* 0x000fe20008000f00 */
[----:B------:R-:W-:Y:S02]  /*1290*/  IMAD.MOV.U32 R11, RZ, RZ, 0x402e0000 ;  /* 0x402e0000ff0b7424 */ /* 0x000fe400078e00ff */
[----:B------:R-:W-:-:S04]  /*12a0*/  IMAD.U32 R13, RZ, RZ, UR5 ;  /* 0x00000005ff0d7e24 */ /* 0x000fc8000f8e00ff */
[----:B------:R-:W-:Y:S01]  /*12b0*/  DFMA R8, R8, R10, 25 ;  /* 0x403900000808742b */ /* 0x000fe2000000000a */
[----:B------:R-:W-:-:S06]  /*12c0*/  IMAD.WIDE R10, R4, 0x8, R12 ;  /* 0x00000008040a7825 */ /* 0x000fcc00078e020c */
[----:B------:R0:W-:Y:S04]  /*12d0*/  STG.E.64 desc[UR12][R10.64], R8 ;  /* 0x000000080a007986 */ /* 0x0001e8000c101b0c */
.L_x_20:
[----:B------:R-:W-:Y:S05]  /*12e0*/  BSYNC.RECONVERGENT B1 ;  /* 0x0000000000017941 */ /* 0x000fea0003800200 */
.L_x_19:
[----:B------:R-:W-:Y:S02]  /*12f0*/  VIADD R4, R4, 0x80 ;  /* 0x0000008004047836 */ /* 0x000fe40000000000 */
[----:B-----5:R-:W-:Y:S01]  /*1300*/  IMAD R5, R6, 0x80, R5 ;  /* 0x0000008006057824 */ /* 0x020fe200078e0205 */
[----:B------:R-:W-:Y:S06]  /*1310*/  BRA.U UP0, `(.L_x_23) ;  /* 0xfffffffd00287547 */ /* 0x000fec000b83ffff */
[----:B------:R-:W-:Y:S05]  /*1320*/  EXIT ;  /* 0x000000000000794d */ /* 0x000fea0003800000 */
.L_x_0:
[----:B------:R-:W-:-:S06]  /*1330*/  UISETP.GE.AND UP0, UPT, UR5, 0x1, UPT ;  /* 0x000000010500788c */ /* 0x000fcc000bf06270 */
[----:B------:R-:W-:-:S13]  /*1340*/  PLOP3.LUT P0, PT, PT, PT, UP0, 0x80, 0x8 ;  /* 0x000000000008781c */ /* 0x000fda0003f0f008 */
[----:B0-----:R-:W-:Y:S05]  /*1350*/  @!P0 EXIT ;  /* 0x000000000000894d */ /* 0x001fea0003800000 */
[----:B------:R-:W0:Y:S01]  /*1360*/  S2R R4, SR_TID.X ;  /* 0x0000000000047919 */ /* 0x000e220000002100 */
[----:B------:R-:W-:Y:S01]  /*1370*/  UISETP.GE.U32.AND UP0, UPT, UR5, 0x4, UPT ;  /* 0x000000040500788c */ /* 0x000fe2000bf06070 */
[----:B------:R-:W-:Y:S01]  /*1380*/  MOV R5, RZ ;  /* 0x000000ff00057202 */ /* 0x000fe20000000f00 */
[----:B------:R-:W-:-:S07]  /*1390*/  ULOP3.LUT UR14, UR5, 0x3, URZ, 0xc0, !UPT ;  /* 0x00000003050e7892 */ /* 0x000fce000f8ec0ff */
[----:B------:R-:W-:Y:S05]  /*13a0*/  BRA.U !UP0, `(.L_x_24) ;  /* 0x0000000d081c7547 */ /* 0x000fea000b800000 */
[----:B------:R-:W1:Y:S01]  /*13b0*/  LDCU.64 UR6, c[0x0][0x390] ;  /* 0x00007200ff0677ac */ /* 0x000e620008000a00 */
[----:B------:R-:W2:Y:S01]  /*13c0*/  LDC R6, c[0x0][0x38c] ;  /* 0x0000e300ff067b82 */ /* 0x000ea20000000800 */
[----:B------:R-:W-:Y:S01]  /*13d0*/  IMAD.U32 R9, RZ, RZ, UR4 ;  /* 0x00000004ff097e24 */ /* 0x000fe2000f8e00ff */
[----:B------:R-:W3:Y:S01]  /*13e0*/  LDCU UR16, c[0x0][0x38c] ;  /* 0x00007180ff1077ac */ /* 0x000ee20008000800 */
[----:B0-----:R-:W-:-:S03]  /*13f0*/  IMAD.MOV.U32 R7, RZ, RZ, R4 ;  /* 0x000000ffff077224 */ /* 0x001fc600078e0004 */
[----:B------:R-:W-:-:S04]  /*1400*/  IADD3 R9, PT, PT, R9, UR10, R4 ;  /* 0x0000000a09097c10 */ /* 0x000fc8000fffe004 */
[C---:B------:R-:W-:Y:S01]  /*1410*/  IADD3 R13, PT, PT, R9.reuse, 0x100, RZ ;  /* 0x00000100090d7810 */ /* 0x040fe20007ffe0ff */
[C---:B------:R-:W-:Y:S02]  /*1420*/  VIADD R11, R9.reuse, 0x180 ;  /* 0x00000180090b7836 */ /* 0x040fe40000000000 */
[C---:B------:R-:W-:Y:S01]  /*1430*/  VIADD R31, R9.reuse, 0x80 ;  /* 0x00000080091f7836 */ /* 0x040fe20000000000 */
[----:B-1----:R-:W-:Y:S02]  /*1440*/  ULEA UR8, UP0, UR10, UR6, 0x3 ;  /* 0x000000060a087291 */ /* 0x002fe4000f8018ff */
[----:B------:R-:W-:Y:S02]  /*1450*/  ULOP3.LUT UR6, UR5, 0x7ffffffc, URZ, 0xc0, !UPT ;  /* 0x7ffffffc05067892 */ /* 0x000fe4000f8ec0ff */
[----:B------:R-:W-:Y:S01]  /*1460*/  ULEA.HI.X UR5, UR10, UR7, UR9, 0x3, UP0 ;  /* 0x000000070a057291 */ /* 0x000fe200080f1c09 */
[----:B---3--:R-:W-:Y:S01]  /*1470*/  IMAD R9, R9, UR16, RZ ;  /* 0x0000001009097c24 */ /* 0x008fe2000f8e02ff */
[----:B------:R-:W-:Y:S01]  /*1480*/  UIADD3 UR4, UP0, UPT, UR8, 0x800, URZ ;  /* 0x0000080008047890 */ /* 0x000fe2000ff1e0ff */
[----:B------:R-:W-:Y:S01]  /*1490*/  IMAD R11, R11, UR16, RZ ;  /* 0x000000100b0b7c24 */ /* 0x000fe2000f8e02ff */
[----:B------:R-:W-:-:S02]  /*14a0*/  UIADD3 UR7, UPT, UPT, -UR6, URZ, URZ ;  /* 0x000000ff06077290 */ /* 0x000fc4000fffe1ff */
[----:B------:R-:W-:Y:S01]  /*14b0*/  IMAD.U32 R5, RZ, RZ, UR6 ;  /* 0x00000006ff057e24 */ /* 0x000fe2000f8e00ff */
[----:B------:R-:W-:Y:S01]  /*14c0*/  UIADD3.X UR5, UPT, UPT, URZ, UR5, URZ, UP0, !UPT ;  /* 0x00000005ff057290 */ /* 0x000fe200087fe4ff */
[----:B------:R-:W-:Y:S02]  /*14d0*/  IMAD R13, R13, UR16, RZ ;  /* 0x000000100d0d7c24 */ /* 0x000fe4000f8e02ff */
[----:B------:R-:W-:-:S09]  /*14e0*/  IMAD R31, R31, UR16, RZ ;  /* 0x000000101f1f7c24 */ /* 0x000fd2000f8e02ff */
.L_x_33:
[C---:B------:R-:W-:Y:S01]  /*14f0*/  IMAD.HI.U32 R0, R9.reuse, 0x3, RZ ;  /* 0x0000000309007827 */ /* 0x040fe200078e00ff */
[----:B-1----:R-:W0:Y:S01]  /*1500*/  MUFU.RCP64H R17, 2.14748262400000000000e+09 ;  /* 0x41dfffff00117908 */ /* 0x002e220000001800 */
[----:B------:R-:W-:Y:S01]  /*1510*/  MOV R14, 0xff800000 ;  /* 0xff800000000e7802 */ /* 0x000fe20000000f00 */
[----:B------:R-:W-:Y:S01]  /*1520*/  BSSY.RECONVERGENT B1, `(.L_x_25) ;  /* 0x0000034000017945 */ /* 0x000fe20003800200 */
[----:B------:R-:W-:Y:S02]  /*1530*/  IMAD.IADD R15, R9, 0x1, -R0 ;  /* 0x00000001090f7824 */ /* 0x000fe400078e0a00 */
[----:B------:R-:W-:Y:S02]  /*1540*/  IMAD.MOV.U32 R16, RZ, RZ, 0x1 ;  /* 0x00000001ff107424 */ /* 0x000fe400078e00ff */
[----:B------:R-:W-:Y:S01]  /*1550*/  IMAD.HI.U32 R8, R31, 0x3, RZ ;  /* 0x000000031f087827 */ /* 0x000fe200078e00ff */
[----:B------:R-:W-:-:S04]  /*1560*/  LEA.HI R15, R15, R0, RZ, 0x1f ;  /* 0x000000000f0f7211 */ /* 0x000fc800078ff8ff */
[----:B------:R-:W-:Y:S01]  /*1570*/  SHF.R.U32.HI R0, RZ, 0x1e, R15 ;  /* 0x0000001eff007819 */ /* 0x000fe2000001160f */
[----:B------:R-:W-:-:S04]  /*1580*/  IMAD.MOV.U32 R15, RZ, RZ, 0x41dfffff ;  /* 0x41dfffffff0f7424 */ /* 0x000fc800078e00ff */
[----:B------:R-:W-:-:S05]  /*1590*/  IMAD R0, R0, -0x7fffffff, R9 ;  /* 0x8000000100007824 */ /* 0x000fca00078e0209 */
[----:B------:R-:W-:-:S05]  /*15a0*/  VIMNMX.U32 R0, PT, PT, R0, 0x1, !PT ;  /* 0x0000000100007848 */ /* 0x000fca0007fe0000 */
[----:B------:R-:W-:-:S05]  /*15b0*/  IMAD.HI.U32 R2, R0, 0x5e4789c9, RZ ;  /* 0x5e4789c900027827 */ /* 0x000fca00078e00ff */
[----:B------:R-:W-:Y:S01]  /*15c0*/  SHF.R.U32.HI R19, RZ, 0xe, R2 ;  /* 0x0000000eff137819 */ /* 0x000fe20000011602 */
[----:B------:R-:W-:-:S04]  /*15d0*/  IMAD.HI.U32 R2, R13, 0x3, RZ ;  /* 0x000000030d027827 */ /* 0x000fc800078e00ff */
        /* <DEDUP_REMOVED lines=10> */
[----:B------:R-:W-:Y:S01]  /*1680*/  DFMA R16, R18, -R14, 1 ;  /* 0x3ff000001210742b */ /* 0x000fe2000000080e */
[----:B------:R-:W-:-:S04]  /*1690*/  IMAD.HI.U32 R0, R11, 0x3, RZ ;  /* 0x000000030b007827 */ /* 0x000fc800078e00ff */
[----:B------:R-:W0:Y:S01]  /*16a0*/  I2F.F64.U32 R20, R20 ;  /* 0x0000001400147312 */ /* 0x000e220000201800 */
[----:B------:R-:W-:Y:S02]  /*16b0*/  IMAD.IADD R23, R31, 0x1, -R8 ;  /* 0x000000011f177824 */ /* 0x000fe400078e0a08 */
[----:B------:R-:W-:-:S03]  /*16c0*/  DFMA R18, R18, R16, R18 ;  /* 0x000000101212722b */ /* 0x000fc60000000012 */
[----:B------:R-:W-:-:S04]  /*16d0*/  LEA.HI R23, R23, R8, RZ, 0x1f ;  /* 0x0000000817177211 */ /* 0x000fc800078ff8ff */
[----:B------:R-:W-:Y:S01]  /*16e0*/  SHF.R.U32.HI R12, RZ, 0x1e, R23 ;  /* 0x0000001eff0c7819 */ /* 0x000fe20000011617 */
[----:B0-----:R-:W-:Y:S01]  /*16f0*/  DMUL R16, R18, R20 ;  /* 0x0000001412107228 */ /* 0x001fe20000000000 */
[----:B------:R-:W-:-:S03]  /*1700*/  FSETP.GEU.AND P1, PT, |R21|, 6.5827683646048100446e-37, PT ;  /* 0x036000001500780b */ /* 0x000fc60003f2e200 */
[----:B------:R-:W-:-:S04]  /*1710*/  IMAD R12, R12, -0x7fffffff, R31 ;  /* 0x800000010c0c7824 */ /* 0x000fc800078e021f */
[----:B------:R-:W-:-:S08]  /*1720*/  DFMA R14, R16, -R14, R20 ;  /* 0x8000000e100e722b */ /* 0x000fd00000000014 */
[----:B------:R-:W-:Y:S01]  /*1730*/  DFMA R16, R18, R14, R16 ;  /* 0x0000000e1210722b */ /* 0x000fe20000000010 */
[----:B------:R-:W-:Y:S01]  /*1740*/  IMAD.IADD R19, R13, 0x1, -R2 ;  /* 0x000000010d137824 */ /* 0x000fe200078e0a02 */
[----:B------:R-:W-:Y:S02]  /*1750*/  IADD3 R15, PT, PT, -R0, R11, RZ ;  /* 0x0000000b000f7210 */ /* 0x000fe40007ffe1ff */
[----:B------:R-:W-:Y:S02]  /*1760*/  MOV R14, UR4 ;  /* 0x00000004000e7c02 */ /* 0x000fe40008000f00 */
[----:B------:R-:W-:Y:S01]  /*1770*/  LEA.HI R0, R15, R0, RZ, 0x1f ;  /* 0x000000000f007211 */ /* 0x000fe200078ff8ff */
[----:B------:R-:W-:Y:S01]  /*1780*/  IMAD.U32 R15, RZ, RZ, UR5 ;  /* 0x00000005ff0f7e24 */ /* 0x000fe2000f8e00ff */
[----:B------:R-:W-:Y:S02]  /*1790*/  LEA.HI R19, R19, R2, RZ, 0x1f ;  /* 0x0000000213137211 */ /* 0x000fe400078ff8ff */
[----:B------:R-:W-:Y:S01]  /*17a0*/  FFMA R10, RZ, 27.999998092651367188, R17 ;  /* 0x41dfffffff0a7823 */ /* 0x000fe20000000011 */
[----:B------:R-:W-:Y:S01]  /*17b0*/  SHF.R.U32.HI R0, RZ, 0x1e, R0 ;  /* 0x0000001eff007819 */ /* 0x000fe20000011600 */
[----:B------:R-:W-:-:S03]  /*17c0*/  IMAD.WIDE R14, R7, 0x8, R14 ;  /* 0x00000008070e7825 */ /* 0x000fc600078e020e */
[----:B------:R-:W-:Y:S01]  /*17d0*/  FSETP.GT.AND P0, PT, |R10|, 1.469367938527859385e-39, PT ;  /* 0x001000000a00780b */ /* 0x000fe20003f04200 */
[----:B------:R-:W-:Y:S01]  /*17e0*/  IMAD R8, R0, -0x7fffffff, R11 ;  /* 0x8000000100087824 */ /* 0x000fe200078e020b */
[----:B------:R-:W-:-:S05]  /*17f0*/  SHF.R.U32.HI R10, RZ, 0x1e, R19 ;  /* 0x0000001eff0a7819 */ /* 0x000fca0000011613 */
[----:B------:R-:W-:-:S06]  /*1800*/  IMAD R10, R10, -0x7fffffff, R13 ;  /* 0x800000010a0a7824 */ /* 0x000fcc00078e020d */
[----:B------:R-:W-:Y:S05]  /*1810*/  @P0 BRA P1, `(.L_x_26) ;  /* 0x0000000000100947 */ /* 0x000fea0000800000 */
[----:B------:R-:W-:-:S07]  /*1820*/  MOV R2, 0x1840 ;  /* 0x0000184000027802 */ /* 0x000fce0000000f00 */
[----:B--2---:R-:W-:Y:S05]  /*1830*/  CALL.REL.NOINC `($__internal_0_$__cuda_sm20_div_rn_f64_full) ;  /* 0x0000000c00007944 */ /* 0x004fea0003c00000 */
[----:B------:R-:W-:Y:S01]  /*1840*/  IMAD.MOV.U32 R16, RZ, RZ, R24 ;  /* 0x000000ffff107224 */ /* 0x000fe200078e0018 */
[----:B------:R-:W-:-:S07]  /*1850*/  MOV R17, R25 ;  /* 0x0000001900117202 */ /* 0x000fce0000000f00 */
.L_x_26:
[----:B------:R-:W-:Y:S05]  /*1860*/  BSYNC.RECONVERGENT B1 ;  /* 0x0000000000017941 */ /* 0x000fea0003800200 */
.L_x_25:
[----:B------:R-:W-:Y:S01]  /*1870*/  VIMNMX.U32 R12, PT, PT, R12, 0x1, !PT ;  /* 0x000000010c0c7848 */ /* 0x000fe20007fe0000 */
[----:B------:R-:W0:Y:S01]  /*1880*/  MUFU.RCP64H R19, 2.14748262400000000000e+09 ;  /* 0x41dfffff00137908 */ /* 0x000e220000001800 */
[----:B------:R-:W-:Y:S02]  /*1890*/  HFMA2 R18, -RZ, RZ, 0, 5.9604644775390625e-08 ;  /* 0x00000001ff127431 */ /* 0x000fe400000001ff */
[----:B------:R-:W-:Y:S01]  /*18a0*/  IMAD.MOV.U32 R26, RZ, RZ, -0x800000 ;  /* 0xff800000ff1a7424 */ /* 0x000fe200078e00ff */
[----:B------:R-:W-:Y:S01]  /*18b0*/  BSSY.RECONVERGENT B1, `(.L_x_27) ;  /* 0x0000020000017945 */ /* 0x000fe20003800200 */
[----:B------:R-:W-:-:S04]  /*18c0*/  IMAD.HI.U32 R0, R12, 0x5e4789c9, RZ ;  /* 0x5e4789c90c007827 */ /* 0x000fc800078e00ff */
[----:B------:R-:W-:Y:S01]  /*18d0*/  IMAD.MOV.U32 R27, RZ, RZ, 0x41dfffff ;  /* 0x41dfffffff1b7424 */ /* 0x000fe200078e00ff */
[----:B------:R-:W-:Y:S01]  /*18e0*/  SHF.R.U32.HI R21, RZ, 0xe, R0 ;  /* 0x0000000eff157819 */ /* 0x000fe20000011600 */
[----:B------:R-:W-:-:S04]  /*18f0*/  IMAD.MOV.U32 R24, RZ, RZ, 0x0 ;  /* 0x00000000ff187424 */ /* 0x000fc800078e00ff */
        /* <DEDUP_REMOVED lines=11> */
[----:B------:R-:W-:-:S04]  /*19b0*/  MOV R25, 0x402e0000 ;  /* 0x402e000000197802 */ /* 0x000fc80000000f00 */
[----:B------:R-:W0:Y:S02]  /*19c0*/  I2F.F64.U32 R20, R20 ;  /* 0x0000001400147312 */ /* 0x000e240000201800 */
[----:B------:R-:W-:Y:S02]  /*19d0*/  DFMA R24, R16, R24, 25 ;  /* 0x403900001018742b */ /* 0x000fe40000000018 */
[----:B------:R-:W-:-:S05]  /*19e0*/  DFMA R22, R18, R22, R18 ;  /* 0x000000161216722b */ /* 0x000fca0000000012 */
[----:B------:R1:W-:Y:S03]  /*19f0*/  STG.E.64 desc[UR12][R14.64+-0x800], R24 ;  /* 0xfff800180e007986 */ /* 0x0003e6000c101b0c */
[----:B0-----:R-:W-:Y:S01]  /*1a00*/  DMUL R18, R22, R20 ;  /* 0x0000001416127228 */ /* 0x001fe20000000000 */
[----:B------:R-:W-:-:S07]  /*1a10*/  FSETP.GEU.AND P1, PT, |R21|, 6.5827683646048100446e-37, PT ;  /* 0x036000001500780b */ /* 0x000fce0003f2e200 */
[----:B------:R-:W-:-:S08]  /*1a20*/  DFMA R26, R18, -R26, R20 ;  /* 0x8000001a121a722b */ /* 0x000fd00000000014 */
[----:B------:R-:W-:-:S10]  /*1a30*/  DFMA R16, R22, R26, R18 ;  /* 0x0000001a1610722b */ /* 0x000fd40000000012 */
[----:B------:R-:W-:-:S05]  /*1a40*/  FFMA R0, RZ, 27.999998092651367188, R17 ;  /* 0x41dfffffff007823 */ /* 0x000fca0000000011 */
[----:B------:R-:W-:-:S13]  /*1a50*/  FSETP.GT.AND P0, PT, |R0|, 1.469367938527859385e-39, PT ;  /* 0x001000000000780b */ /* 0x000fda0003f04200 */
[----:B-1----:R-:W-:Y:S05]  /*1a60*/  @P0 BRA P1, `(.L_x_28) ;  /* 0x0000000000100947 */ /* 0x002fea0000800000 */
[----:B------:R-:W-:-:S07]  /*1a70*/  MOV R2, 0x1a90 ;  /* 0x00001a9000027802 */ /* 0x000fce0000000f00 */
[----:B--2---:R-:W-:Y:S05]  /*1a80*/  CALL.REL.NOINC `($__internal_0_$__cuda_sm20_div_rn_f64_full) ;  /* 0x00000008006c7944 */ /* 0x004fea0003c00000 */
[----:B------:R-:W-:Y:S02]  /*1a90*/  IMAD.MOV.U32 R16, RZ, RZ, R24 ;  /* 0x000000ffff107224 */ /* 0x000fe400078e0018 */
[----:B------:R-:W-:-:S07]  /*1aa0*/  IMAD.MOV.U32 R17, RZ, RZ, R25 ;  /* 0x000000ffff117224 */ /* 0x000fce00078e0019 */
.L_x_28:
[----:B------:R-:W-:Y:S05]  /*1ab0*/  BSYNC.RECONVERGENT B1 ;  /* 0x0000000000017941 */ /* 0x000fea0003800200 */
.L_x_27:
[----:B------:R-:W-:Y:S01]  /*1ac0*/  VIMNMX.U32 R10, PT, PT, R10, 0x1, !PT ;  /* 0x000000010a0a7848 */ /* 0x000fe20007fe0000 */
[----:B------:R-:W0:Y:S01]  /*1ad0*/  MUFU.RCP64H R19, 2.14748262400000000000e+09 ;  /* 0x41dfffff00137908 */ /* 0x000e220000001800 */
[----:B------:R-:W-:Y:S01]  /*1ae0*/  MOV R24, 0xff800000 ;  /* 0xff80000000187802 */ /* 0x000fe20000000f00 */
[----:B------:R-:W-:Y:S01]  /*1af0*/  IMAD.MOV.U32 R25, RZ, RZ, 0x41dfffff ;  /* 0x41dfffffff197424 */ /* 0x000fe200078e00ff */
[----:B------:R-:W-:Y:S01]  /*1b00*/  BSSY.RECONVERGENT B1, `(.L_x_29) ;  /* 0x0000020000017945 */ /* 0x000fe20003800200 */
[----:B------:R-:W-:-:S04]  /*1b10*/  IMAD.HI.U32 R0, R10, 0x5e4789c9, RZ ;  /* 0x5e4789c90a007827 */ /* 0x000fc800078e00ff */
[----:B------:R-:W-:Y:S01]  /*1b20*/  IMAD.MOV.U32 R18, RZ, RZ, 0x1 ;  /* 0x00000001ff127424 */ /* 0x000fe200078e00ff */
[----:B------:R-:W-:Y:S01]  /*1b30*/  SHF.R.U32.HI R21, RZ, 0xe, R0 ;  /* 0x0000000eff157819 */ /* 0x000fe20000011600 */
[----:B------:R-:W-:Y:S02]  /*1b40*/  IMAD.MOV.U32 R28, RZ, RZ, 0x0 ;  /* 0x00000000ff1c7424 */ /* 0x000fe400078e00ff */
[----:B------:R-:W-:Y:S02]  /*1b50*/  IMAD.MOV.U32 R29, RZ, RZ, 0x402e0000 ;  /* 0x402e0000ff1d7424 */ /* 0x000fe400078e00ff */
        /* <DEDUP_REMOVED lines=8> */
[----:B------:R-:W-:-:S04]  /*1be0*/  @P0 IADD3 R27, PT, PT, -R23, RZ, RZ ;  /* 0x000000ff171b0210 */ /* 0x000fc80007ffe1ff */
[----:B------:R-:W-:Y:S01]  /*1bf0*/  IADD3 R20, PT, PT, R10, -0x1, R27 ;  /* 0xffffffff0a147810 */ /* 0x000fe20007ffe01b */
[----:B------:R-:W-:-:S05]  /*1c00*/  DFMA R22, R18, -R24, 1 ;  /* 0x3ff000001216742b */ /* 0x000fca0000000818 */
[----:B------:R-:W0:Y:S03]  /*1c10*/  I2F.F64.U32 R20, R20 ;  /* 0x0000001400147312 */ /* 0x000e260000201800 */
[----:B------:R-:W-:-:S08]  /*1c20*/  DFMA R22, R18, R22, R18 ;  /* 0x000000161216722b */ /* 0x000fd00000000012 */
[----:B0-----:R-:W-:Y:S01]  /*1c30*/  DMUL R18, R22, R20 ;  /* 0x0000001416127228 */ /* 0x001fe20000000000 */
[----:B------:R-:W-:-:S07]  /*1c40*/  FSETP.GEU.AND P1, PT, |R21|, 6.5827683646048100446e-37, PT ;  /* 0x036000001500780b */ /* 0x000fce0003f2e200 */
[----:B------:R-:W-:Y:S02]  /*1c50*/  DFMA R26, R18, -R24, R20 ;  /* 0x80000018121a722b */ /* 0x000fe40000000014 */
[----:B------:R-:W-:-:S06]  /*1c60*/  DFMA R24, R16, R28, 25 ;  /* 0x403900001018742b */ /* 0x000fcc000000001c */
[----:B------:R-:W-:Y:S01]  /*1c70*/  DFMA R16, R22, R26, R18 ;  /* 0x0000001a1610722b */ /* 0x000fe20000000012 */
[----:B------:R0:W-:Y:S09]  /*1c80*/  STG.E.64 desc[UR12][R14.64+-0x400], R24 ;  /* 0xfffc00180e007986 */ /* 0x0001f2000c101b0c */
[----:B------:R-:W-:-:S05]  /*1c90*/  FFMA R0, RZ, 27.999998092651367188, R17 ;  /* 0x41dfffffff007823 */ /* 0x000fca0000000011 */
[----:B------:R-:W-:-:S13]  /*1ca0*/  FSETP.GT.AND P0, PT, |R0|, 1.469367938527859385e-39, PT ;  /* 0x001000000000780b */ /* 0x000fda0003f04200 */
[----:B0-----:R-:W-:Y:S05]  /*1cb0*/  @P0 BRA P1, `(.L_x_30) ;  /* 0x0000000000100947 */ /* 0x001fea0000800000 */
[----:B------:R-:W-:-:S07]  /*1cc0*/  MOV R2, 0x1ce0 ;  /* 0x00001ce000027802 */ /* 0x000fce0000000f00 */
[----:B--2---:R-:W-:Y:S05]  /*1cd0*/  CALL.REL.NOINC `($__internal_0_$__cuda_sm20_div_rn_f64_full) ;  /* 0x0000000400d87944 */ /* 0x004fea0003c00000 */
[----:B------:R-:W-:Y:S01]  /*1ce0*/  MOV R16, R24 ;  /* 0x0000001800107202 */ /* 0x000fe20000000f00 */
[----:B------:R-:W-:-:S07]  /*1cf0*/  IMAD.MOV.U32 R17, RZ, RZ, R25 ;  /* 0x000000ffff117224 */ /* 0x000fce00078e0019 */
.L_x_30:
[----:B------:R-:W-:Y:S05]  /*1d00*/  BSYNC.RECONVERGENT B1 ;  /* 0x0000000000017941 */ /* 0x000fea0003800200 */
.L_x_29:
[----:B------:R-:W-:Y:S01]  /*1d10*/  VIMNMX.U32 R8, PT, PT, R8, 0x1, !PT ;  /* 0x0000000108087848 */ /* 0x000fe20007fe0000 */
[----:B------:R-:W0:Y:S01]  /*1d20*/  MUFU.RCP64H R21, 2.14748262400000000000e+09 ;  /* 0x41dfffff00157908 */ /* 0x000e220000001800 */
[----:B------:R-:W-:Y:S01]  /*1d30*/  IMAD.MOV.U32 R18, RZ, RZ, -0x800000 ;  /* 0xff800000ff127424 */ /* 0x000fe200078e00ff */
[----:B------:R-:W-:Y:S01]  /*1d40*/  MOV R19, 0x41dfffff ;  /* 0x41dfffff00137802 */ /* 0x000fe20000000f00 */
[----:B------:R-:W-:Y:S01]  /*1d50*/  IMAD.MOV.U32 R20, RZ, RZ, 0x1 ;  /* 0x00000001ff147424 */ /* 0x000fe200078e00ff */
[----:B------:R-:W-:Y:S01]  /*1d60*/  MOV R26, 0x0 ;  /* 0x00000000001a7802 */ /* 0x000fe20000000f00 */
[----:B------:R-:W-:Y:S01]  /*1d70*/  IMAD.HI.U32 R0, R8, 0x5e4789c9, RZ ;  /* 0x5e4789c908007827 */ /* 0x000fe200078e00ff */
[----:B------:R-:W-:Y:S04]  /*1d80*/  BSSY.RECONVERGENT B1, `(.L_x_31) ;  /* 0x000001d000017945 */ /* 0x000fe80003800200 */
        /* <DEDUP_REMOVED lines=12> */
[----:B------:R-:W-:-:S04]  /*1e50*/  IMAD.MOV.U32 R27, RZ, RZ, 0x402e0000 ;  /* 0x402e0000ff1b7424 */ /* 0x000fc800078e00ff */
        /* <DEDUP_REMOVED lines=13> */
[----:B------:R-:W-:Y:S01]  /*1f30*/  IMAD.MOV.U32 R16, RZ, RZ, R24 ;  /* 0x000000ffff107224 */ /* 0x000fe200078e0018 */
[----:B------:R-:W-:-:S07]  /*1f40*/  MOV R17, R25 ;  /* 0x0000001900117202 */ /* 0x000fce0000000f00 */
.L_x_32:
[----:B------:R-:W-:Y:S05]  /*1f50*/  BSYNC.RECONVERGENT B1 ;  /* 0x0000000000017941 */ /* 0x000fea0003800200 */
.L_x_31:
[----:B------:R-:W-:Y:S01]  /*1f60*/  IMAD.MOV.U32 R18, RZ, RZ, 0x0 ;  /* 0x00000000ff127424 */ /* 0x000fe200078e00ff */
[----:B------:R-:W-:Y:S01]  /*1f70*/  UIADD3 UR7, UPT, UPT, UR7, 0x4, URZ ;  /* 0x0000000407077890 */ /* 0x000fe2000fffe0ff */
[----:B------:R-:W-:Y:S01]  /*1f80*/  IMAD.MOV.U32 R19, RZ, RZ, 0x402e0000 ;  /* 0x402e0000ff137424 */ /* 0x000fe200078e00ff */
[C---:B--2---:R-:W-:Y:S01]  /*1f90*/  LEA R9, R6.reuse, R9, 0x9 ;  /* 0x0000000906097211 */ /* 0x044fe200078e48ff */
[C---:B------:R-:W-:Y:S01]  /*1fa0*/  IMAD R11, R6.reuse, 0x200, R11 ;  /* 0x00000200060b7824 */ /* 0x040fe200078e020b */
[----:B------:R-:W-:Y:S01]  /*1fb0*/  UISETP.NE.AND UP0, UPT, UR7, URZ, UPT ;  /* 0x000000ff0700728c */ /* 0x000fe2000bf05270 */
[C---:B------:R-:W-:Y:S01]  /*1fc0*/  IMAD R13, R6.reuse, 0x200, R13 ;  /* 0x00000200060d7824 */ /* 0x040fe200078e020d */
[----:B------:R-:W-:Y:S01]  /*1fd0*/  IADD3 R7, PT, PT, R7, 0x200, RZ ;  /* 0x0000020007077810 */ /* 0x000fe20007ffe0ff */
[----:B------:R-:W-:Y:S01]  /*1fe0*/  DFMA R16, R16, R18, 25 ;  /* 0x403900001010742b */ /* 0x000fe20000000012 */
[----:B------:R-:W-:-:S06]  /*1ff0*/  IMAD R31, R6, 0x200, R31 ;  /* 0x00000200061f7824 */ /* 0x000fcc00078e021f */
[----:B------:R1:W-:Y:S01]  /*2000*/  STG.E.64 desc[UR12][R14.64+0x400], R16 ;  /* 0x000400100e007986 */ /* 0x0003e2000c101b0c */
[----:B------:R-:W-:Y:S05]  /*2010*/  BRA.U UP0, `(.L_x_33) ;  /* 0xfffffff500347547 */ /* 0x000fea000b83ffff */
.L_x_24:
[----:B------:R-:W-:-:S13]  /*2020*/  ISETP.NE.AND P0, PT, RZ, UR14, PT ;  /* 0x0000000eff007c0c */ /* 0x000fda000bf05270 */
[----:B------:R-:W-:Y:S05]  /*2030*/  @!P0 EXIT ;  /* 0x000000000000894d */ /* 0x000fea0003800000 */
[----:B------:R-:W2:Y:S01]  /*2040*/  LDCU UR6, c[0x0][0x398] ;  /* 0x00007300ff0677ac */ /* 0x000ea20008000800 */
[----:B------:R-:W3:Y:S01]  /*2050*/  LDC R6, c[0x0][0x38c] ;  /* 0x0000e300ff067b82 */ /* 0x000ee20000000800 */
[----:B------:R-:W4:Y:S01]  /*2060*/  LDCU.64 UR4, c[0x0][0x390] ;  /* 0x00007200ff0477ac */ /* 0x000f220008000a00 */
[----:B------:R-:W5:Y:S01]  /*2070*/  LDCU UR8, c[0x0][0x38c] ;  /* 0x00007180ff0877ac */ /* 0x000f620008000800 */
[----:B--2---:R-:W-:Y:S01]  /*2080*/  IMAD.U32 R7, RZ, RZ, UR6 ;  /* 0x00000006ff077e24 */ /* 0x004fe2000f8e00ff */
[----:B----4-:R-:W-:-:S04]  /*2090*/  ULEA UR6, UP0, UR10, UR4, 0x3 ;  /* 0x000000040a067291 */ /* 0x010fc8000f8018ff */
[--C-:B0-----:R-:W-:Y:S01]  /*20a0*/  IADD3 R0, PT, PT, R7, UR10, R4.reuse ;  /* 0x0000000a07007c10 */ /* 0x101fe2000fffe004 */
[C---:B------:R-:W-:Y:S01]  /*20b0*/  IMAD R4, R5.reuse, 0x80, R4 ;  /* 0x0000008005047824 */ /* 0x040fe200078e0204 */
[----:B------:R-:W-:Y:S02]  /*20c0*/  UIADD3 UR4, UPT, UPT, -UR14, URZ, URZ ;  /* 0x000000ff0e047290 */ /* 0x000fe4000fffe1ff */
[----:B------:R-:W-:Y:S01]  /*20d0*/  LEA R0, R5, R0, 0x7 ;  /* 0x0000000005007211 */ /* 0x000fe200078e38ff */
[----:B------:R-:W-:-:S04]  /*20e0*/  ULEA.HI.X UR7, UR10, UR5, UR9, 0x3, UP0 ;  /* 0x000000050a077291 */ /* 0x000fc800080f1c09 */
[----:B-----5:R-:W-:-:S08]  /*20f0*/  IMAD R5, R0, UR8, RZ ;  /* 0x0000000800057c24 */ /* 0x020fd0000f8e02ff */
.L_x_36:
[C---:B------:R-:W-:Y:S01]  /*2100*/  IMAD.HI.U32 R0, R5.reuse, 0x3, RZ ;  /* 0x0000000305007827 */ /* 0x040fe200078e00ff */
[----:B0-----:R-:W0:Y:S01]  /*2110*/  MUFU.RCP64H R11, 2.14748262400000000000e+09 ;  /* 0x41dfffff000b7908 */ /* 0x001e220000001800 */
        /* <DEDUP_REMOVED lines=18> */
[----:B-1----:R-:W-:Y:S02]  /*2240*/  LOP3.LUT R15, R7, 0x7fffffff, RZ, 0x3c, !PT ;  /* 0x7fffffff070f7812 */ /* 0x002fe400078e3cff */
[----:B------:R-:W-:-:S04]  /*2250*/  ISETP.GE.U32.AND P0, PT, R0, R7, PT ;  /* 0x000000070000720c */ /* 0x000fc80003f06070 */
[----:B------:R-:W-:-:S09]  /*2260*/  DFMA R12, R12, R10, R12 ;  /* 0x0000000a0c0c722b */ /* 0x000fd2000000000c */
[----:B------:R-:W-:-:S04]  /*2270*/  @P0 IADD3 R15, PT, PT, -R7, RZ, RZ ;  /* 0x000000ff070f0210 */ /* 0x000fc80007ffe1ff */
[----:B------:R-:W-:-:S04]  /*2280*/  IADD3 R15, PT, PT, R0, -0x1, R15 ;  /* 0xffffffff000f7810 */ /* 0x000fc80007ffe00f */
[----:B------:R-:W0:Y:S02]  /*2290*/  I2F.F64.U32 R20, R15 ;  /* 0x0000000f00147312 */ /* 0x000e240000201800 */
[----:B0-----:R-:W-:Y:S01]  /*22a0*/  DMUL R10, R12, R20 ;  /* 0x000000140c0a7228 */ /* 0x001fe20000000000 */
[----:B------:R-:W-:-:S07]  /*22b0*/  FSETP.GEU.AND P1, PT, |R21|, 6.5827683646048100446e-37, PT ;  /* 0x036000001500780b */ /* 0x000fce0003f2e200 */
[----:B------:R-:W-:-:S08]  /*22c0*/  DFMA R8, R10, -R8, R20 ;  /* 0x800000080a08722b */ /* 0x000fd00000000014 */
[----:B------:R-:W-:Y:S01]  /*22d0*/  DFMA R10, R12, R8, R10 ;  /* 0x000000080c0a722b */ /* 0x000fe2000000000a */
[----:B------:R-:W-:Y:S02]  /*22e0*/  IMAD.U32 R8, RZ, RZ, UR6 ;  /* 0x00000006ff087e24 */ /* 0x000fe4000f8e00ff */
[----:B------:R-:W-:Y:S02]  /*22f0*/  IMAD.U32 R9, RZ, RZ, UR7 ;  /* 0x00000007ff097e24 */ /* 0x000fe4000f8e00ff */
[----:B------:R-:W-:-:S05]  /*2300*/  IMAD.WIDE R8, R4, 0x8, R8 ;  /* 0x0000000804087825 */ /* 0x000fca00078e0208 */
[----:B------:R-:W-:-:S05]  /*2310*/  FFMA R0, RZ, 27.999998092651367188, R11 ;  /* 0x41dfffffff007823 */ /* 0x000fca000000000b */
[----:B------:R-:W-:-:S13]  /*2320*/  FSETP.GT.AND P0, PT, |R0|, 1.469367938527859385e-39, PT ;  /* 0x001000000000780b */ /* 0x000fda0003f04200 */
[----:B------:R-:W-:Y:S05]  /*2330*/  @P0 BRA P1, `(.L_x_35) ;  /* 0x0000000000100947 */ /* 0x000fea0000800000 */
[----:B------:R-:W-:-:S07]  /*2340*/  MOV R2, 0x2360 ;  /* 0x0000236000027802 */ /* 0x000fce0000000f00 */
[----:B---3--:R-:W-:Y:S05]  /*2350*/  CALL.REL.NOINC `($__internal_0_$__cuda_sm20_div_rn_f64_full) ;  /* 0x0000000000387944 */ /* 0x008fea0003c00000 */
[----:B------:R-:W-:Y:S01]  /*2360*/  MOV R10, R24 ;  /* 0x00000018000a7202 */ /* 0x000fe20000000f00 */
[----:B------:R-:W-:-:S07]  /*2370*/  IMAD.MOV.U32 R11, RZ, RZ, R25 ;  /* 0x000000ffff0b7224 */ /* 0x000fce00078e0019 */
.L_x_35:
[----:B------:R-:W-:Y:S05]  /*2380*/  BSYNC.RECONVERGENT B1 ;  /* 0x0000000000017941 */ /* 0x000fea0003800200 */
.L_x_34:
[----:B------:R-:W-:Y:S01]  /*2390*/  UIADD3 UR5, UPT, UPT, UR4, 0x1, URZ ;  /* 0x0000000104057890 */ /* 0x000fe2000fffe0ff */
[----:B------:R-:W-:Y:S02]  /*23a0*/  HFMA2 R13, -RZ, RZ, 2.08984375, 0 ;  /* 0x402e0000ff0d7431 */ /* 0x000fe400000001ff */
[----:B------:R-:W-:Y:S02]  /*23b0*/  IMAD.MOV.U32 R12, RZ, RZ, 0x0 ;  /* 0x00000000ff0c7424 */ /* 0x000fe400078e00ff */
[----:B---3--:R-:W-:Y:S01]  /*23c0*/  IMAD R5, R6, 0x80, R5 ;  /* 0x0000008006057824 */ /* 0x008fe200078e0205 */
[----:B------:R-:W-:-:S03]  /*23d0*/  ISETP.NE.AND P0, PT, RZ, UR5, PT ;  /* 0x00000005ff007c0c */ /* 0x000fc6000bf05270 */
[----:B------:R-:W-:-:S07]  /*23e0*/  DFMA R10, R10, R12, 25 ;  /* 0x403900000a0a742b */ /* 0x000fce000000000c */
[----:B------:R0:W-:Y:S03]  /*23f0*/  STG.E.64 desc[UR12][R8.64], R10 ;  /* 0x0000000a08007986 */ /* 0x0001e6000c101b0c */
[----:B------:R-:W-:Y:S05]  /*2400*/  @!P0 EXIT ;  /* 0x000000000000894d */ /* 0x000fea0003800000 */
[----:B------:R-:W-:Y:S01]  /*2410*/  VIADD R4, R4, 0x80 ;  /* 0x0000008004047836 */ /* 0x000fe20000000000 */
[----:B------:R-:W-:Y:S01]  /*2420*/  UMOV UR4, UR5 ;  /* 0x0000000500047c82 */ /* 0x000fe20008000000 */
[----:B------:R-:W-:Y:S05]  /*2430*/  BRA `(.L_x_36) ;  /* 0xfffffffc00307947 */ /* 0x000fea000383ffff */
        .weak           $__internal_0_$__cuda_sm20_div_rn_f64_full
        .type           $__internal_0_$__cuda_sm20_div_rn_f64_full,@function
        .size           $__internal_0_$__cuda_sm20_div_rn_f64_full,(.L_x_89 - $__internal_0_$__cuda_sm20_div_rn_f64_full)
$__internal_0_$__cuda_sm20_div_rn_f64_full:
[C---:B------:R-:W-:Y:S01]  /*2440*/  FSETP.GEU.AND P0, PT, |R3|.reuse, 1.469367938527859385e-39, PT ;  /* 0x001000000300780b */ /* 0x040fe20003f0e200 */
[----:B------:R-:W-:Y:S01]  /*2450*/  IMAD.U32 R18, RZ, RZ, UR15 ;  /* 0x0000000fff127e24 */ /* 0x000fe2000f8e00ff */
[----:B------:R-:W-:Y:S01]  /*2460*/  LOP3.LUT R0, R3, 0x800fffff, RZ, 0xc0, !PT ;  /* 0x800fffff03007812 */ /* 0x000fe200078ec0ff */
[----:B------:R-:W-:Y:S01]  /*2470*/  IMAD.MOV.U32 R19, RZ, RZ, R3 ;  /* 0x000000ffff137224 */ /* 0x000fe200078e0003 */
[----:B------:R-:W-:Y:S01]  /*2480*/  MOV R16, UR15 ;  /* 0x0000000f00107c02 */ /* 0x000fe20008000f00 */
[----:B------:R-:W-:Y:S01]  /*2490*/  BSSY.RECONVERGENT B0, `(.L_x_37) ;  /* 0x0000055000007945 */ /* 0x000fe20003800200 */
[----:B------:R-:W-:Y:S01]  /*24a0*/  LOP3.LUT R17, R0, 0x3ff00000, RZ, 0xfc, !PT ;  /* 0x3ff0000000117812 */ /* 0x000fe200078efcff */
[----:B------:R-:W-:Y:S01]  /*24b0*/  IMAD.MOV.U32 R0, RZ, RZ, 0x1ca00000 ;  /* 0x1ca00000ff007424 */ /* 0x000fe200078e00ff */
[----:B------:R-:W-:Y:S02]  /*24c0*/  FSETP.GEU.AND P3, PT, |R21|, 1.469367938527859385e-39, PT ;  /* 0x001000001500780b */ /* 0x000fe40003f6e200 */
[----:B------:R-:W-:-:S02]  /*24d0*/  MOV R22, 0x1 ;  /* 0x0000000100167802 */ /* 0x000fc40000000f00 */
[----:B------:R-:W-:Y:S01]  /*24e0*/  LOP3.LUT R30, R21, 0x7ff00000, RZ, 0xc0, !PT ;  /* 0x7ff00000151e7812 */ /* 0x000fe200078ec0ff */
[----:B------:R-:W-:Y:S01]  /*24f0*/  @!P0 DMUL R16, R18, 8.98846567431157953865e+307 ;  /* 0x7fe0000012108828 */ /* 0x000fe20000000000 */
[----:B------:R-:W-:-:S04]  /*2500*/  LOP3.LUT R29, R3, 0x7ff00000, RZ, 0xc0, !PT ;  /* 0x7ff00000031d7812 */ /* 0x000fc800078ec0ff */
[C---:B------:R-:W-:Y:S01]  /*2510*/  ISETP.GE.U32.AND P2, PT, R30.reuse, R29, PT ;  /* 0x0000001d1e00720c */ /* 0x040fe20003f46070 */
[----:B------:R-:W0:Y:S02]  /*2520*/  MUFU.RCP64H R23, R17 ;  /* 0x0000001100177308 */ /* 0x000e240000001800 */
[----:B------:R-:W-:Y:S02]  /*2530*/  @!P3 LOP3.LUT R27, R19, 0x7ff00000, RZ, 0xc0, !PT ;  /* 0x7ff00000131bb812 */ /* 0x000fe400078ec0ff */
[----:B------:R-:W-:Y:S02]  /*2540*/  @!P3 MOV R32, RZ ;  /* 0x000000ff0020b202 */ /* 0x000fe40000000f00 */
[----:B------:R-:W-:-:S04]  /*2550*/  @!P3 ISETP.GE.U32.AND P4, PT, R30, R27, PT ;  /* 0x0000001b1e00b20c */ /* 0x000fc80003f86070 */
[----:B------:R-:W-:-:S04]  /*2560*/  @!P3 SEL R27, R0, 0x63400000, !P4 ;  /* 0x63400000001bb807 */ /* 0x000fc80006000000 */
[----:B------:R-:W-:Y:S01]  /*2570*/  @!P3 LOP3.LUT R27, R27, 0x80000000, R21, 0xf8, !PT ;  /* 0x800000001b1bb812 */ /* 0x000fe200078ef815 */
[----:B0-----:R-:W-:-:S03]  /*2580*/  DFMA R24, R22, -R16, 1 ;  /* 0x3ff000001618742b */ /* 0x001fc60000000810 */
[----:B------:R-:W-:-:S05]  /*2590*/  @!P3 LOP3.LUT R33, R27, 0x100000, RZ, 0xfc, !PT ;  /* 0x001000001b21b812 */ /* 0x000fca00078efcff */
[----:B------:R-:W-:-:S08]  /*25a0*/  DFMA R24, R24, R24, R24 ;  /* 0x000000181818722b */ /* 0x000fd00000000018 */
[----:B------:R-:W-:Y:S01]  /*25b0*/  DFMA R24, R22, R24, R22 ;  /* 0x000000181618722b */ /* 0x000fe20000000016 */
[----:B------:R-:W-:Y:S01]  /*25c0*/  SEL R23, R0, 0x63400000, !P2 ;  /* 0x6340000000177807 */ /* 0x000fe20005000000 */
[----:B------:R-:W-:-:S03]  /*25d0*/  IMAD.MOV.U32 R22, RZ, RZ, R20 ;  /* 0x000000ffff167224 */ /* 0x000fc600078e0014 */
[----:B------:R-:W-:-:S03]  /*25e0*/  LOP3.LUT R23, R23, 0x800fffff, R21, 0xf8, !PT ;  /* 0x800fffff17177812 */ /* 0x000fc600078ef815 */
[----:B------:R-:W-:-:S03]  /*25f0*/  DFMA R26, R24, -R16, 1 ;  /* 0x3ff00000181a742b */ /* 0x000fc60000000810 */
[----:B------:R-:W-:Y:S01]  /*2600*/  @!P3 DFMA R22, R22, 2, -R32 ;  /* 0x400000001616b82b */ /* 0x000fe20000000820 */
[----:B------:R-:W-:-:S04]  /*2610*/  IMAD.MOV.U32 R32, RZ, RZ, R30 ;  /* 0x000000ffff207224 */ /* 0x000fc800078e001e */
[----:B------:R-:W-:Y:S01]  /*2620*/  DFMA R24, R24, R26, R24 ;  /* 0x0000001a1818722b */ /* 0x000fe20000000018 */
[----:B------:R-:W-:Y:S01]  /*2630*/  IMAD.MOV.U32 R33, RZ, RZ, R29 ;  /* 0x000000ffff217224 */ /* 0x000fe200078e001d */
[----:B------:R-:W-:-:S03]  /*2640*/  @!P0 LOP3.LUT R33, R17, 0x7ff00000, RZ, 0xc0, !PT ;  /* 0x7ff0000011218812 */ /* 0x000fc600078ec0ff */
[----:B------:R-:W-:Y:S02]  /*2650*/  @!P3 LOP3.LUT R32, R23, 0x7ff00000, RZ, 0xc0, !PT ;  /* 0x7ff000001720b812 */ /* 0x000fe400078ec0ff */
[----:B------:R-:W-:Y:S01]  /*2660*/  VIADD R34, R33, 0xffffffff ;  /* 0xffffffff21227836 */ /* 0x000fe20000000000 */
[----:B------:R-:W-:Y:S01]  /*2670*/  DMUL R26, R24, R22 ;  /* 0x00000016181a7228 */ /* 0x000fe20000000000 */
[----:B------:R-:W-:-:S04]  /*2680*/  IADD3 R28, PT, PT, R32, -0x1, RZ ;  /* 0xffffffff201c7810 */ /* 0x000fc80007ffe0ff */
[----:B------:R-:W-:-:S03]  /*2690*/  ISETP.GT.U32.AND P0, PT, R28, 0x7feffffe, PT ;  /* 0x7feffffe1c00780c */ /* 0x000fc60003f04070 */
[----:B------:R-:W-:Y:S01]  /*26a0*/  DFMA R28, R26, -R16, R22 ;  /* 0x800000101a1c722b */ /* 0x000fe20000000016 */
[----:B------:R-:W-:-:S07]  /*26b0*/  ISETP.GT.U32.OR P0, PT, R34, 0x7feffffe, P0 ;  /* 0x7feffffe2200780c */ /* 0x000fce0000704470 */
[----:B------:R-:W-:-:S06]  /*26c0*/  DFMA R28, R24, R28, R26 ;  /* 0x0000001c181c722b */ /* 0x000fcc000000001a */
[----:B------:R-:W-:Y:S05]  /*26d0*/  @P0 BRA `(.L_x_38) ;  /* 0x00000000006c0947 */ /* 0x000fea0003800000 */
[----:B------:R-:W-:Y:S01]  /*26e0*/  LOP3.LUT R21, R19, 0x7ff00000, RZ, 0xc0, !PT ;  /* 0x7ff0000013157812 */ /* 0x000fe200078ec0ff */
[----:B------:R-:W-:-:S03]  /*26f0*/  IMAD.MOV.U32 R26, RZ, RZ, RZ ;  /* 0x000000ffff1a7224 */ /* 0x000fc600078e00ff */
[CC--:B------:R-:W-:Y:S02]  /*2700*/  VIADDMNMX R20, R30.reuse, -R21.reuse, 0xb9600000, !PT ;  /* 0xb96000001e147446 */ /* 0x0c0fe40007800915 */
[----:B------:R-:W-:Y:S02]  /*2710*/  ISETP.GE.U32.AND P0, PT, R30, R21, PT ;  /* 0x000000151e00720c */ /* 0x000fe40003f06070 */
[----:B------:R-:W-:Y:S02]  /*2720*/  VIMNMX R20, PT, PT, R20, 0x46a00000, PT ;  /* 0x46a0000014147848 */ /* 0x000fe40003fe0100 */
[----:B------:R-:W-:-:S05]  /*2730*/  SEL R21, R0, 0x63400000, !P0 ;  /* 0x6340000000157807 */ /* 0x000fca0004000000 */
[----:B------:R-:W-:-:S05]  /*2740*/  IMAD.IADD R20, R20, 0x1, -R21 ;  /* 0x0000000114147824 */ /* 0x000fca00078e0a15 */
[----:B------:R-:W-:-:S06]  /*2750*/  IADD3 R27, PT, PT, R20, 0x7fe00000, RZ ;  /* 0x7fe00000141b7810 */ /* 0x000fcc0007ffe0ff */
[----:B------:R-:W-:-:S10]  /*2760*/  DMUL R24, R28, R26 ;  /* 0x0000001a1c187228 */ /* 0x000fd40000000000 */
[----:B------:R-:W-:-:S13]  /*2770*/  FSETP.GTU.AND P0, PT, |R25|, 1.469367938527859385e-39, PT ;  /* 0x001000001900780b */ /* 0x000fda0003f0c200 */
[----:B------:R-:W-:Y:S05]  /*2780*/  @P0 BRA `(.L_x_39) ;  /* 0x0000000000940947 */ /* 0x000fea0003800000 */
[----:B------:R-:W-:Y:S01]  /*2790*/  DFMA R22, R28, -R16, R22 ;  /* 0x800000101c16722b */ /* 0x000fe20000000016 */
[----:B------:R-:W-:-:S09]  /*27a0*/  IMAD.MOV.U32 R26, RZ, RZ, RZ ;  /* 0x000000ffff1a7224 */ /* 0x000fd200078e00ff */
[C---:B------:R-:W-:Y:S02]  /*27b0*/  FSETP.NEU.AND P0, PT, R23.reuse, RZ, PT ;  /* 0x000000ff1700720b */ /* 0x040fe40003f0d000 */
[----:B------:R-:W-:-:S04]  /*27c0*/  LOP3.LUT R17, R23, 0x80000000, R19, 0x48, !PT ;  /* 0x8000000017117812 */ /* 0x000fc800078e4813 */
[----:B------:R-:W-:-:S07]  /*27d0*/  LOP3.LUT R27, R17, R27, RZ, 0xfc, !PT ;  /* 0x0000001b111b7212 */ /* 0x000fce00078efcff */
[----:B------:R-:W-:Y:S05]  /*27e0*/  @!P0 BRA `(.L_x_39) ;  /* 0x00000000007c8947 */ /* 0x000fea0003800000 */
[----:B------:R-:W-:Y:S01]  /*27f0*/  IADD3 R19, PT, PT, -R20, RZ, RZ ;  /* 0x000000ff14137210 */ /* 0x000fe20007ffe1ff */
[----:B------:R-:W-:Y:S01]  /*2800*/  IMAD.MOV.U32 R18, RZ, RZ, RZ ;  /* 0x000000ffff127224 */ /* 0x000fe200078e00ff */
[----:B------:R-:W-:-:S05]  /*2810*/  DMUL.RP R26, R28, R26 ;  /* 0x0000001a1c1a7228 */ /* 0x000fca0000008000 */
[----:B------:R-:W-:-:S05]  /*2820*/  DFMA R18, R24, -R18, R28 ;  /* 0x800000121812722b */ /* 0x000fca000000001c */
[----:B------:R-:W-:Y:S02]  /*2830*/  LOP3.LUT R17, R27, R17, RZ, 0x3c, !PT ;  /* 0x000000111b117212 */ /* 0x000fe400078e3cff */
[----:B------:R-:W-:-:S04]  /*2840*/  IADD3 R18, PT, PT, -R20, -0x43300000, RZ ;  /* 0xbcd0000014127810 */ /* 0x000fc80007ffe1ff */
[----:B------:R-:W-:-:S04]  /*2850*/  FSETP.NEU.AND P0, PT, |R19|, R18, PT ;  /* 0x000000121300720b */ /* 0x000fc80003f0d200 */
[----:B------:R-:W-:Y:S02]  /*2860*/  FSEL R24, R26, R24, !P0 ;  /* 0x000000181a187208 */ /* 0x000fe40004000000 */
[----:B------:R-:W-:Y:S01]  /*2870*/  FSEL R25, R17, R25, !P0 ;  /* 0x0000001911197208 */ /* 0x000fe20004000000 */
[----:B------:R-:W-:Y:S06]  /*2880*/  BRA `(.L_x_39) ;  /* 0x0000000000547947 */ /* 0x000fec0003800000 */
.L_x_38:
[----:B------:R-:W-:-:S14]  /*2890*/  DSETP.NAN.AND P0, PT, R20, R20, PT ;  /* 0x000000141400722a */ /* 0x000fdc0003f08000 */
[----:B------:R-:W-:Y:S05]  /*28a0*/  @P0 BRA `(.L_x_40) ;  /* 0x0000000000440947 */ /* 0x000fea0003800000 */
[----:B------:R-:W-:-:S14]  /*28b0*/  DSETP.NAN.AND P0, PT, R18, R18, PT ;  /* 0x000000121200722a */ /* 0x000fdc0003f08000 */
[----:B------:R-:W-:Y:S05]  /*28c0*/  @P0 BRA `(.L_x_41) ;  /* 0x0000000000300947 */ /* 0x000fea0003800000 */
[----:B------:R-:W-:Y:S01]  /*28d0*/  ISETP.NE.AND P0, PT, R32, R33, PT ;  /* 0x000000212000720c */ /* 0x000fe20003f05270 */
[----:B------:R-:W-:Y:S01]  /*28e0*/  IMAD.MOV.U32 R24, RZ, RZ, 0x0 ;  /* 0x00000000ff187424 */ /* 0x000fe200078e00ff */
[----:B------:R-:W-:-:S11]  /*28f0*/  MOV R25, 0xfff80000 ;  /* 0xfff8000000197802 */ /* 0x000fd60000000f00 */
[----:B------:R-:W-:Y:S05]  /*2900*/  @!P0 BRA `(.L_x_39) ;  /* 0x0000000000348947 */ /* 0x000fea0003800000 */
[----:B------:R-:W-:Y:S02]  /*2910*/  ISETP.NE.AND P0, PT, R32, 0x7ff00000, PT ;  /* 0x7ff000002000780c */ /* 0x000fe40003f05270 */
[----:B------:R-:W-:Y:S02]  /*2920*/  LOP3.LUT R25, R21, 0x80000000, R19, 0x48, !PT ;  /* 0x8000000015197812 */ /* 0x000fe400078e4813 */
[----:B------:R-:W-:-:S13]  /*2930*/  ISETP.EQ.OR P0, PT, R33, RZ, !P0 ;  /* 0x000000ff2100720c */ /* 0x000fda0004702670 */
[----:B------:R-:W-:Y:S01]  /*2940*/  @P0 LOP3.LUT R0, R25, 0x7ff00000, RZ, 0xfc, !PT ;  /* 0x7ff0000019000812 */ /* 0x000fe200078efcff */
[----:B------:R-:W-:Y:S02]  /*2950*/  @!P0 IMAD.MOV.U32 R24, RZ, RZ, RZ ;  /* 0x000000ffff188224 */ /* 0x000fe400078e00ff */
[----:B------:R-:W-:Y:S01]  /*2960*/  @P0 IMAD.MOV.U32 R24, RZ, RZ, RZ ;  /* 0x000000ffff180224 */ /* 0x000fe200078e00ff */
[----:B------:R-:W-:Y:S01]  /*2970*/  @P0 MOV R25, R0 ;  /* 0x0000000000190202 */ /* 0x000fe20000000f00 */
[----:B------:R-:W-:Y:S06]  /*2980*/  BRA `(.L_x_39) ;  /* 0x0000000000147947 */ /* 0x000fec0003800000 */
.L_x_41:
[----:B------:R-:W-:Y:S01]  /*2990*/  LOP3.LUT R25, R19, 0x80000, RZ, 0xfc, !PT ;  /* 0x0008000013197812 */ /* 0x000fe200078efcff */
[----:B------:R-:W-:Y:S01]  /*29a0*/  IMAD.MOV.U32 R24, RZ, RZ, R18 ;  /* 0x000000ffff187224 */ /* 0x000fe200078e0012 */
[----:B------:R-:W-:Y:S06]  /*29b0*/  BRA `(.L_x_39) ;  /* 0x0000000000087947 */ /* 0x000fec0003800000 */
.L_x_40:
[----:B------:R-:W-:Y:S01]  /*29c0*/  LOP3.LUT R25, R21, 0x80000, RZ, 0xfc, !PT ;  /* 0x0008000015197812 */ /* 0x000fe200078efcff */
[----:B------:R-:W-:-:S07]  /*29d0*/  IMAD.MOV.U32 R24, RZ, RZ, R20 ;  /* 0x000000ffff187224 */ /* 0x000fce00078e0014 */
.L_x_39:
[----:B------:R-:W-:Y:S05]  /*29e0*/  BSYNC.RECONVERGENT B0 ;  /* 0x0000000000007941 */ /* 0x000fea0003800200 */
.L_x_37:
[----:B------:R-:W-:Y:S01]  /*29f0*/  MOV R16, R2 ;  /* 0x0000000200107202 */ /* 0x000fe20000000f00 */
[----:B------:R-:W-:-:S04]  /*2a00*/  IMAD.MOV.U32 R17, RZ, RZ, 0x0 ;  /* 0x00000000ff117424 */ /* 0x000fc800078e00ff */
[----:B------:R-:W-:Y:S05]  /*2a10*/  RET.REL.NODEC R16 `(_ZN3cub18CUB_300001_SM_10006detail9transform16transform_kernelINS2_10policy_hubILb1EN4cuda3std3__45tupleIJN6thrust24THRUST_300001_SM_1000_NS17counting_iteratorIiNSA_11use_defaultESC_SC_EEEEEE10policy1000El13rng_transformNSA_6detail15normal_iteratorINSA_10device_ptrIdEEEEJSD_EEEvT0_iT1_T2_DpNS2_10kernel_argIT3_EE) ;  /* 0xffffffd410787950 */ /* 0x000fea0003c3ffff */
.L_x_42:
[----:B------:R-:W-:-:S00]  /*2a20*/  BRA `(.L_x_42) ;  /* 0xfffffffc00fc7947 */ /* 0x000fc0000383ffff */
[----:B------:R-:W-:-:S00]  /*2a30*/  NOP ;  /* 0x0000000000007918 */ /* 0x000fc00000000000 */
        /* <DEDUP_REMOVED lines=12> */
.L_x_89:


//--------------------- .text._ZN3cub18CUB_300001_SM_10006detail9transform16transform_kernelINS2_10policy_hubILb1EN4cuda3std3__45tupleIJN6thrust24THRUST_300001_SM_1000_NS17counting_iteratorIiNSA_11use_defaultESC_SC_EEEEEE10policy1000Ei13rng_transformNSA_6detail15normal_iteratorINSA_10device_ptrIdEEEEJSD_EEEvT0_iT1_T2_DpNS2_10kernel_argIT3_EE --------------------------
	.section	.text._ZN3cub18CUB_300001_SM_10006detail9transform16transform_kernelINS2_10policy_hubILb1EN4cuda3std3__45tupleIJN6thrust24THRUST_300001_SM_1000_NS17counting_iteratorIiNSA_11use_defaultESC_SC_EEEEEE10policy1000Ei13rng_transformNSA_6detail15normal_iteratorINSA_10device_ptrIdEEEEJSD_EEEvT0_iT1_T2_DpNS2_10kernel_argIT3_EE,"ax",@progbits
	.align	128
        .global         _ZN3cub18CUB_300001_SM_10006detail9transform16transform_kernelINS2_10policy_hubILb1EN4cuda3std3__45tupleIJN6thrust24THRUST_300001_SM_1000_NS17counting_iteratorIiNSA_11use_defaultESC_SC_EEEEEE10policy1000Ei13rng_transformNSA_6detail15normal_iteratorINSA_10device_ptrIdEEEEJSD_EEEvT0_iT1_T2_DpNS2_10kernel_argIT3_EE
        .type           _ZN3cub18CUB_300001_SM_10006detail9transform16transform_kernelINS2_10policy_hubILb1EN4cuda3std3__45tupleIJN6thrust24THRUST_300001_SM_1000_NS17counting_iteratorIiNSA_11use_defaultESC_SC_EEEEEE10policy1000Ei13rng_transformNSA_6detail15normal_iteratorINSA_10device_ptrIdEEEEJSD_EEEvT0_iT1_T2_DpNS2_10kernel_argIT3_EE,@function
        .size           _ZN3cub18CUB_300001_SM_10006detail9transform16transform_kernelINS2_10policy_hubILb1EN4cuda3std3__45tupleIJN6thrust24THRUST_300001_SM_1000_NS17counting_iteratorIiNSA_11use_defaultESC_SC_EEEEEE10policy1000Ei13rng_transformNSA_6detail15normal_iteratorINSA_10device_ptrIdEEEEJSD_EEEvT0_iT1_T2_DpNS2_10kernel_argIT3_EE,(.L_x_90 - _ZN3cub18CUB_300001_SM_10006detail9transform16transform_kernelINS2_10policy_hubILb1EN4cuda3std3__45tupleIJN6thrust24THRUST_300001_SM_1000_NS17counting_iteratorIiNSA_11use_defaultESC_SC_EEEEEE10policy1000Ei13rng_transformNSA_6detail15normal_iteratorINSA_10device_ptrIdEEEEJSD_EEEvT0_iT1_T2_DpNS2_10kernel_argIT3_EE)
        .other          _ZN3cub18CUB_300001_SM_10006detail9transform16transform_kernelINS2_10policy_hubILb1EN4cuda3std3__45tupleIJN6thrust24THRUST_300001_SM_1000_NS17counting_iteratorIiNSA_11use_defaultESC_SC_EEEEEE10policy1000Ei13rng_transformNSA_6detail15normal_iteratorINSA_10device_ptrIdEEEEJSD_EEEvT0_iT1_T2_DpNS2_10kernel_argIT3_EE,@"STO_CUDA_ENTRY STV_DEFAULT"
_ZN3cub18CUB_300001_SM_10006detail9transform16transform_kernelINS2_10policy_hubILb1EN4cuda3std3__45tupleIJN6thrust24THRUST_300001_SM_1000_NS17counting_iteratorIiNSA_11use_defaultESC_SC_EEEEEE10policy1000Ei13rng_transformNSA_6detail15normal_iteratorINSA_10device_ptrIdEEEEJSD_EEEvT0_iT1_T2_DpNS2_10kernel_argIT3_EE:
.text._ZN3cub18CUB_300001_SM_10006detail9transform16transform_kernelINS2_10policy_hubILb1EN4cuda3std3__45tupleIJN6thrust24THRUST_300001_SM_1000_NS17counting_iteratorIiNSA_11use_defaultESC_SC_EEEEEE10policy1000Ei13rng_transformNSA_6detail15normal_iteratorINSA_10device_ptrIdEEEEJSD_EEEvT0_iT1_T2_DpNS2_10kernel_argIT3_EE:
[----:B------:R-:W-:Y:S08]  /*0000*/  LDC R1, c[0x0][0x37c] ;  /* 0x0000df00ff017b82 */ /* 0x000ff00000000800 */
[----:B------:R-:W0:Y:S01]  /*0010*/  S2UR UR6, SR_CTAID.X ;  /* 0x00000000000679c3 */ /* 0x000e220000002500 */
[----:B------:R-:W1:Y:S01]  /*0020*/  LDCU.64 UR8, c[0x0][0x380] ;  /* 0x00007000ff0877ac */ /* 0x000e620008000a00 */
[----:B------:R-:W-:Y:S01]  /*0030*/  IMAD.MOV.U32 R3, RZ, RZ, 0x41dfffff ;  /* 0x41dfffffff037424 */ /* 0x000fe200078e00ff */
[----:B------:R-:W2:Y:S01]  /*0040*/  LDCU UR13, c[0x0][0x398] ;  /* 0x00007300ff0d77ac */ /* 0x000ea20008000800 */
[----:B------:R-:W3:Y:S01]  /*0050*/  LDCU.64 UR10, c[0x0][0x358] ;  /* 0x00006b00ff0a77ac */ /* 0x000ee20008000a00 */
[----:B------:R-:W-:Y:S01]  /*0060*/  UMOV UR12, 0xff800000 ;  /* 0xff800000000c7882 */ /* 0x000fe20000000000 */
[----:B-1----:R-:W-:-:S04]  /*0070*/  USHF.L.U32 UR5, UR9, 0x7, URZ ;  /* 0x0000000709057899 */ /* 0x002fc800080006ff */
[----:B0-----:R-:W-:-:S04]  /*0080*/  UIMAD UR6, UR5, UR6, URZ ;  /* 0x00000006050672a4 */ /* 0x001fc8000f8e02ff */
[----:B------:R-:W-:Y:S02]  /*0090*/  UIADD3 UR4, UPT, UPT, -UR6, UR8, URZ ;  /* 0x0000000806047290 */ /* 0x000fe4000fffe1ff */
[----:B--2---:R-:W-:Y:S02]  /*00a0*/  UIADD3 UR7, UPT, UPT, UR6, UR13, URZ ;  /* 0x0000000d06077290 */ /* 0x004fe4000fffe0ff */
[----:B------:R-:W-:-:S04]  /*00b0*/  UISETP.LT.AND UP0, UPT, UR5, UR4, UPT ;  /* 0x000000040500728c */ /* 0x000fc8000bf01270 */
[----:B------:R-:W-:Y:S02]  /*00c0*/  USEL UR8, UR5, UR4, UP0 ;  /* 0x0000000405087287 */ /* 0x000fe40008000000 */
[----:B------:R-:W-:-:S09]  /*00d0*/  UISETP.GT.AND UP0, UPT, UR5, UR4, UPT ;  /* 0x000000040500728c */ /* 0x000fd2000bf04270 */
[----:B---3--:R-:W-:Y:S05]  /*00e0*/  BRA.U UP0, `(.L_x_43) ;  /* 0x0000001100347547 */ /* 0x008fea000b800000 */
[----:B------:R-:W-:-:S06]  /*00f0*/  UISETP.GE.AND UP0, UPT, UR9, 0x1, UPT ;  /* 0x000000010900788c */ /* 0x000fcc000bf06270 */
[----:B------:R-:W-:-:S13]  /*0100*/  PLOP3.LUT P0, PT, PT, PT, UP0, 0x80, 0x8 ;  /* 0x000000000008781c */ /* 0x000fda0003f0f008 */
[----:B------:R-:W-:Y:S05]  /*0110*/  @!P0 EXIT ;  /* 0x000000000000894d */ /* 0x000fea0003800000 */
[----:B------:R-:W0:Y:S01]  /*0120*/  S2R R4, SR_TID.X ;  /* 0x0000000000047919 */ /* 0x000e220000002100 */
[----:B------:R-:W-:Y:S01]  /*0130*/  UISETP.GE.U32.AND UP0, UPT, UR9, 0x4, UPT ;  /* 0x000000040900788c */ /* 0x000fe2000bf06070 */
[----:B------:R-:W-:Y:S01]  /*0140*/  IMAD.MOV.U32 R5, RZ, RZ, RZ ;  /* 0x000000ffff057224 */ /* 0x000fe200078e00ff */
[----:B------:R-:W-:-:S07]  /*0150*/  ULOP3.LUT UR8, UR9, 0x3, URZ, 0xc0, !UPT ;  /* 0x0000000309087892 */ /* 0x000fce000f8ec0ff */
[----:B------:R-:W-:Y:S05]  /*0160*/  BRA.U !UP0, `(.L_x_44) ;  /* 0x0000000d08187547 */ /* 0x000fea000b800000 */
[----:B------:R-:W1:Y:S01]  /*0170*/  LDCU.64 UR4, c[0x0][0x390] ;  /* 0x00007200ff0477ac */ /* 0x000e620008000a00 */
[----:B------:R-:W2:Y:S01]  /*0180*/  LDC R6, c[0x0][0x388] ;  /* 0x0000e200ff067b82 */ /* 0x000ea20000000800 */
[----:B------:R-:W-:Y:S01]  /*0190*/  IMAD.U32 R9, RZ, RZ, UR13 ;  /* 0x0000000dff097e24 */ /* 0x000fe2000f8e00ff */
[----:B0-----:R-:W-:Y:S01]  /*01a0*/  MOV R7, R4 ;  /* 0x0000000400077202 */ /* 0x001fe20000000f00 */
[----:B------:R-:W0:Y:S03]  /*01b0*/  LDCU UR14, c[0x0][0x388] ;  /* 0x00007100ff0e77ac */ /* 0x000e260008000800 */
[----:B------:R-:W-:Y:S01]  /*01c0*/  IADD3 R9, PT, PT, R9, UR6, R4 ;  /* 0x0000000609097c10 */ /* 0x000fe2000fffe004 */
[----:B------:R-:W-:-:S04]  /*01d0*/  ULOP3.LUT UR7, UR9, 0x7ffffffc, URZ, 0xc0, !UPT ;  /* 0x7ffffffc09077892 */ /* 0x000fc8000f8ec0ff */
[C---:B------:R-:W-:Y:S01]  /*01e0*/  VIADD R11, R9.reuse, 0x180 ;  /* 0x00000180090b7836 */ /* 0x040fe20000000000 */
[----:B------:R-:W-:Y:S01]  /*01f0*/  UIADD3 UR9, UPT, UPT, -UR7, URZ, URZ ;  /* 0x000000ff07097290 */ /* 0x000fe2000fffe1ff */
[C---:B------:R-:W-:Y:S01]  /*0200*/  VIADD R13, R9.reuse, 0x100 ;  /* 0x00000100090d7836 */ /* 0x040fe20000000000 */
[----:B------:R-:W-:Y:S01]  /*0210*/  MOV R5, UR7 ;  /* 0x0000000700057c02 */ /* 0x000fe20008000f00 */
[----:B------:R-:W-:Y:S01]  /*0220*/  VIADD R31, R9, 0x80 ;  /* 0x00000080091f7836 */ /* 0x000fe20000000000 */
[----:B-1----:R-:W-:-:S04]  /*0230*/  UIMAD.WIDE UR4, UR6, 0x8, UR4 ;  /* 0x00000008060478a5 */ /* 0x002fc8000f8e0204 */
[----:B------:R-:W-:Y:S01]  /*0240*/  UIADD3 UR13, UP0, UPT, UR4, 0x800, URZ ;  /* 0x00000800040d7890 */ /* 0x000fe2000ff1e0ff */
[----:B0-----:R-:W-:Y:S02]  /*0250*/  IMAD R9, R9, UR14, RZ ;  /* 0x0000000e09097c24 */ /* 0x001fe4000f8e02ff */
[----:B------:R-:W-:Y:S01]  /*0260*/  IMAD R11, R11, UR14, RZ ;  /* 0x0000000e0b0b7c24 */ /* 0x000fe2000f8e02ff */
[----:B------:R-:W-:Y:S01]  /*0270*/  UIADD3.X UR4, UPT, UPT, URZ, UR5, URZ, UP0, !UPT ;  /* 0x00000005ff047290 */ /* 0x000fe200087fe4ff */
[----:B------:R-:W-:Y:S02]  /*0280*/  IMAD R13, R13, UR14, RZ ;  /* 0x0000000e0d0d7c24 */ /* 0x000fe4000f8e02ff */
[----:B------:R-:W-:-:S09]  /*0290*/  IMAD R31, R31, UR14, RZ ;  /* 0x0000000e1f1f7c24 */ /* 0x000fd2000f8e02ff */
.L_x_53:
[C---:B------:R-:W-:Y:S01]  /*02a0*/  IMAD.HI.U32 R0, R9.reuse, 0x3, RZ ;  /* 0x0000000309007827 */ /* 0x040fe200078e00ff */
[----:B-1----:R-:W0:Y:S03]  /*02b0*/  MUFU.RCP64H R17, 2.14748262400000000000e+09 ;  /* 0x41dfffff00117908 */ /* 0x002e260000001800 */
[----:B------:R-:W-:Y:S01]  /*02c0*/  HFMA2 R16, -RZ, RZ, 0, 5.9604644775390625e-08 ;  /* 0x00000001ff107431 */ /* 0x000fe200000001ff */
[----:B------:R-:W-:Y:S01]  /*02d0*/  BSSY.RECONVERGENT B1, `(.L_x_45) ;  /* 0x0000034000017945 */ /* 0x000fe20003800200 */
[----:B------:R-:W-:Y:S02]  /*02e0*/  IMAD.IADD R15, R9, 0x1, -R0 ;  /* 0x00000001090f7824 */ /* 0x000fe400078e0a00 */
[----:B------:R-:W-:Y:S02]  /*02f0*/  IMAD.MOV.U32 R14, RZ, RZ, -0x800000 ;  /* 0xff800000ff0e7424 */ /* 0x000fe400078e00ff */
        /* <DEDUP_REMOVED lines=20> */
[----:B------:R-:W-:Y:S01]  /*0440*/  IMAD.HI.U32 R0, R11, 0x3, RZ ;  /* 0x000000030b007827 */ /* 0x000fe200078e00ff */
[----:B------:R-:W-:-:S03]  /*0450*/  IADD3 R23, PT, PT, -R8, R31, RZ ;  /* 0x0000001f08177210 */ /* 0x000fc60007ffe1ff */
[----:B------:R-:W0:Y:S01]  /*0460*/  I2F.F64.U32 R20, R20 ;  /* 0x0000001400147312 */ /* 0x000e220000201800 */
[----:B------:R-:W-:Y:S02]  /*0470*/  LEA.HI R23, R23, R8, RZ, 0x1f ;  /* 0x0000000817177211 */ /* 0x000fe400078ff8ff */
[----:B------:R-:W-:Y:S02]  /*0480*/  DFMA R16, R18, R16, R18 ;  /* 0x000000101210722b */ /* 0x000fe40000000012 */
[----:B------:R-:W-:-:S05]  /*0490*/  SHF.R.U32.HI R12, RZ, 0x1e, R23 ;  /* 0x0000001eff0c7819 */ /* 0x000fca0000011617 */
[----:B------:R-:W-:Y:S01]  /*04a0*/  IMAD R12, R12, -0x7fffffff, R31 ;  /* 0x800000010c0c7824 */ /* 0x000fe200078e021f */
[----:B0-----:R-:W-:Y:S01]  /*04b0*/  DMUL R18, R20, R16 ;  /* 0x0000001014127228 */ /* 0x001fe20000000000 */
[----:B------:R-:W-:-:S07]  /*04c0*/  FSETP.GEU.AND P1, PT, |R21|, 6.5827683646048100446e-37, PT ;  /* 0x036000001500780b */ /* 0x000fce0003f2e200 */
[----:B------:R-:W-:-:S08]  /*04d0*/  DFMA R14, R18, -R14, R20 ;  /* 0x8000000e120e722b */ /* 0x000fd00000000014 */
[----:B------:R-:W-:Y:S01]  /*04e0*/  DFMA R16, R16, R14, R18 ;  /* 0x0000000e1010722b */ /* 0x000fe20000000012 */
[----:B------:R-:W-:Y:S02]  /*04f0*/  IMAD.IADD R15, R11, 0x1, -R0 ;  /* 0x000000010b0f7824 */ /* 0x000fe400078e0a00 */
[----:B------:R-:W-:Y:S02]  /*0500*/  IMAD.IADD R19, R13, 0x1, -R2 ;  /* 0x000000010d137824 */ /* 0x000fe400078e0a02 */
[----:B------:R-:W-:Y:S01]  /*0510*/  IMAD.U32 R14, RZ, RZ, UR13 ;  /* 0x0000000dff0e7e24 */ /* 0x000fe2000f8e00ff */
        /* <DEDUP_REMOVED lines=12> */
[----:B--2---:R-:W-:Y:S05]  /*05e0*/  CALL.REL.NOINC `($__internal_1_$__cuda_sm20_div_rn_f64_full) ;  /* 0x0000001c00607944 */ /* 0x004fea0003c00000 */
[----:B------:R-:W-:Y:S01]  /*05f0*/  IMAD.MOV.U32 R16, RZ, RZ, R24 ;  /* 0x000000ffff107224 */ /* 0x000fe200078e0018 */
[----:B------:R-:W-:-:S07]  /*0600*/  MOV R17, R25 ;  /* 0x0000001900117202 */ /* 0x000fce0000000f00 */
.L_x_46:
[----:B------:R-:W-:Y:S05]  /*0610*/  BSYNC.RECONVERGENT B1 ;  /* 0x0000000000017941 */ /* 0x000fea0003800200 */
.L_x_45:
[----:B------:R-:W-:Y:S01]  /*0620*/  VIMNMX.U32 R12, PT, PT, R12, 0x1, !PT ;  /* 0x000000010c0c7848 */ /* 0x000fe20007fe0000 */
[----:B------:R-:W0:Y:S01]  /*0630*/  MUFU.RCP64H R19, 2.14748262400000000000e+09 ;  /* 0x41dfffff00137908 */ /* 0x000e220000001800 */
[----:B------:R-:W-:Y:S01]  /*0640*/  IMAD.MOV.U32 R26, RZ, RZ, -0x800000 ;  /* 0xff800000ff1a7424 */ /* 0x000fe200078e00ff */
[----:B------:R-:W-:Y:S01]  /*0650*/  BSSY.RECONVERGENT B1, `(.L_x_47) ;  /* 0x0000021000017945 */ /* 0x000fe20003800200 */
[----:B------:R-:W-:Y:S02]  /*0660*/  IMAD.MOV.U32 R27, RZ, RZ, 0x41dfffff ;  /* 0x41dfffffff1b7424 */ /* 0x000fe400078e00ff */
        /* <DEDUP_REMOVED lines=14> */
[----:B------:R-:W-:Y:S01]  /*0750*/  DFMA R22, R18, -R26, 1 ;  /* 0x3ff000001216742b */ /* 0x000fe2000000081a */
[----:B------:R-:W-:-:S04]  /*0760*/  IMAD.MOV.U32 R25, RZ, RZ, 0x402e0000 ;  /* 0x402e0000ff197424 */ /* 0x000fc800078e00ff */
        /* <DEDUP_REMOVED lines=12> */
[----:B--2---:R-:W-:Y:S05]  /*0830*/  CALL.REL.NOINC `($__internal_1_$__cuda_sm20_div_rn_f64_full) ;  /* 0x0000001800cc7944 */ /* 0x004fea0003c00000 */
[----:B------:R-:W-:Y:S01]  /*0840*/  IMAD.MOV.U32 R16, RZ, RZ, R24 ;  /* 0x000000ffff107224 */ /* 0x000fe200078e0018 */
[----:B------:R-:W-:-:S07]  /*0850*/  MOV R17, R25 ;  /* 0x0000001900117202 */ /* 0x000fce0000000f00 */
.L_x_48:
[----:B------:R-:W-:Y:S05]  /*0860*/  BSYNC.RECONVERGENT B1 ;  /* 0x0000000000017941 */ /* 0x000fea0003800200 */
.L_x_47:
        /* <DEDUP_REMOVED lines=33> */
[----:B--2---:R-:W-:Y:S05]  /*0a80*/  CALL.REL.NOINC `($__internal_1_$__cuda_sm20_div_rn_f64_full) ;  /* 0x0000001800387944 */ /* 0x004fea0003c00000 */
[----:B------:R-:W-:Y:S01]  /*0a90*/  IMAD.MOV.U32 R16, RZ, RZ, R24 ;  /* 0x000000ffff107224 */ /* 0x000fe200078e0018 */
[----:B------:R-:W-:-:S07]  /*0aa0*/  MOV R17, R25 ;  /* 0x0000001900117202 */ /* 0x000fce0000000f00 */
.L_x_50:
[----:B------:R-:W-:Y:S05]  /*0ab0*/  BSYNC.RECONVERGENT B1 ;  /* 0x0000000000017941 */ /* 0x000fea0003800200 */
.L_x_49:
        /* <DEDUP_REMOVED lines=36> */
.L_x_52:
[----:B------:R-:W-:Y:S05]  /*0d00*/  BSYNC.RECONVERGENT B1 ;  /* 0x0000000000017941 */ /* 0x000fea0003800200 */
.L_x_51:
[----:B------:R-:W-:Y:S01]  /*0d10*/  IMAD.MOV.U32 R18, RZ, RZ, 0x0 ;  /* 0x00000000ff127424 */ /* 0x000fe200078e00ff */
[----:B------:R-:W-:Y:S01]  /*0d20*/  UIADD3 UR9, UPT, UPT, UR9, 0x4, URZ ;  /* 0x0000000409097890 */ /* 0x000fe2000fffe0ff */
[----:B------:R-:W-:Y:S01]  /*0d30*/  IMAD.MOV.U32 R19, RZ, RZ, 0x402e0000 ;  /* 0x402e0000ff137424 */ /* 0x000fe200078e00ff */
[C---:B--2---:R-:W-:Y:S01]  /*0d40*/  LEA R11, R6.reuse, R11, 0x9 ;  /* 0x0000000b060b7211 */ /* 0x044fe200078e48ff */
[C---:B------:R-:W-:Y:S01]  /*0d50*/  IMAD R9, R6.reuse, 0x200, R9 ;  /* 0x0000020006097824 */ /* 0x040fe200078e0209 */
[----:B------:R-:W-:Y:S01]  /*0d60*/  UISETP.NE.AND UP0, UPT, UR9, URZ, UPT ;  /* 0x000000ff0900728c */ /* 0x000fe2000bf05270 */
[C---:B------:R-:W-:Y:S02]  /*0d70*/  IMAD R13, R6.reuse, 0x200, R13 ;  /* 0x00000200060d7824 */ /* 0x040fe400078e020d */
[----:B------:R-:W-:Y:S01]  /*0d80*/  DFMA R16, R16, R18, 25 ;  /* 0x403900001010742b */ /* 0x000fe20000000012 */
[----:B------:R-:W-:Y:S02]  /*0d90*/  VIADD R7, R7, 0x200 ;  /* 0x0000020007077836 */ /* 0x000fe40000000000 */
[----:B------:R-:W-:-:S04]  /*0da0*/  IMAD R31, R6, 0x200, R31 ;  /* 0x00000200061f7824 */ /* 0x000fc800078e021f */
[----:B------:R1:W-:Y:S01]  /*0db0*/  STG.E.64 desc[UR10][R14.64+0x400], R16 ;  /* 0x000400100e007986 */ /* 0x0003e2000c101b0a */
[----:B------:R-:W-:Y:S05]  /*0dc0*/  BRA.U UP0, `(.L_x_53) ;  /* 0xfffffff500347547 */ /* 0x000fea000b83ffff */
.L_x_44:
[----:B------:R-:W-:-:S13]  /*0dd0*/  ISETP.NE.AND P0, PT, RZ, UR8, PT ;  /* 0x00000008ff007c0c */ /* 0x000fda000bf05270 */
[----:B------:R-:W-:Y:S05]  /*0de0*/  @!P0 EXIT ;  /* 0x000000000000894d */ /* 0x000fea0003800000 */
[----:B------:R-:W2:Y:S01]  /*0df0*/  LDCU UR7, c[0x0][0x398] ;  /* 0x00007300ff0777ac */ /* 0x000ea20008000800 */
[----:B------:R-:W3:Y:S01]  /*0e00*/  LDC R6, c[0x0][0x388] ;  /* 0x0000e200ff067b82 */ /* 0x000ee20000000800 */
[----:B------:R-:W4:Y:S01]  /*0e10*/  LDCU UR9, c[0x0][0x388] ;  /* 0x00007100ff0977ac */ /* 0x000f220008000800 */
[----:B------:R-:W5:Y:S01]  /*0e20*/  LDCU.64 UR4, c[0x0][0x390] ;  /* 0x00007200ff0477ac */ /* 0x000f620008000a00 */
[----:B--2---:R-:W-:Y:S01]  /*0e30*/  MOV R7, UR7 ;  /* 0x0000000700077c02 */ /* 0x004fe20008000f00 */
[----:B------:R-:W-:-:S03]  /*0e40*/  UIADD3 UR7, UPT, UPT, -UR8, URZ, URZ ;  /* 0x000000ff08077290 */ /* 0x000fc6000fffe1ff */
[--C-:B0-----:R-:W-:Y:S01]  /*0e50*/  IADD3 R0, PT, PT, R7, UR6, R4.reuse ;  /* 0x0000000607007c10 */ /* 0x101fe2000fffe004 */
[----:B------:R-:W-:Y:S01]  /*0e60*/  IMAD R4, R5, 0x80, R4 ;  /* 0x0000008005047824 */ /* 0x000fe200078e0204 */
[----:B-----5:R-:W-:-:S03]  /*0e70*/  UIMAD.WIDE UR4, UR6, 0x8, UR4 ;  /* 0x00000008060478a5 */ /* 0x020fc6000f8e0204 */
[----:B------:R-:W-:-:S04]  /*0e80*/  IMAD R0, R5, 0x80, R0 ;  /* 0x0000008005007824 */ /* 0x000fc800078e0200 */
[----:B----4-:R-:W-:-:S07]  /*0e90*/  IMAD R5, R0, UR9, RZ ;  /* 0x0000000900057c24 */ /* 0x010fce000f8e02ff */
.L_x_56:
[C---:B------:R-:W-:Y:S01]  /*0ea0*/  IMAD.HI.U32 R0, R5.reuse, 0x3, RZ ;  /* 0x0000000305007827 */ /* 0x040fe200078e00ff */
[----:B0-----:R-:W0:Y:S01]  /*0eb0*/  MUFU.RCP64H R11, 2.14748262400000000000e+09 ;  /* 0x41dfffff000b7908 */ /* 0x001e220000001800 */
[----:B------:R-:W-:Y:S01]  /*0ec0*/  MOV R8, 0xff800000 ;  /* 0xff80000000087802 */ /* 0x000fe20000000f00 */
[----:B------:R-:W-:Y:S01]  /*0ed0*/  UIADD3 UR7, UPT, UPT, UR7, 0x1, URZ ;  /* 0x0000000107077890 */ /* 0x000fe2000fffe0ff */
[----:B------:R-:W-:Y:S01]  /*0ee0*/  IMAD.IADD R7, R5, 0x1, -R0 ;  /* 0x0000000105077824 */ /* 0x000fe200078e0a00 */
[----:B------:R-:W-:Y:S01]  /*0ef0*/  BSSY.RECONVERGENT B1, `(.L_x_54) ;  /* 0x0000024000017945 */ /* 0x000fe20003800200 */
[----:B------:R-:W-:Y:S01]  /*0f00*/  IMAD.MOV.U32 R9, RZ, RZ, 0x41dfffff ;  /* 0x41dfffffff097424 */ /* 0x000fe200078e00ff */
[----:B------:R-:W-:Y:S01]  /*0f10*/  UISETP.NE.AND UP0, UPT, UR7, URZ, UPT ;  /* 0x000000ff0700728c */ /* 0x000fe2000bf05270 */
        /* <DEDUP_REMOVED lines=23> */
[----:B------:R-:W-:Y:S01]  /*1090*/  DFMA R10, R12, R8, R10 ;  /* 0x000000080c0a722b */ /* 0x000fe2000000000a */
[----:B------:R-:W-:-:S05]  /*10a0*/  MOV R9, 0x8 ;  /* 0x0000000800097802 */ /* 0x000fca0000000f00 */
[----:B------:R-:W-:-:S04]  /*10b0*/  IMAD.WIDE R8, R4, R9, UR4 ;  /* 0x0000000404087e25 */ /* 0x000fc8000f8e0209 */
[----:B------:R-:W-:-:S05]  /*10c0*/  FFMA R0, RZ, 27.999998092651367188, R11 ;  /* 0x41dfffffff007823 */ /* 0x000fca000000000b */
[----:B------:R-:W-:-:S13]  /*10d0*/  FSETP.GT.AND P0, PT, |R0|, 1.469367938527859385e-39, PT ;  /* 0x001000000000780b */ /* 0x000fda0003f04200 */
[----:B------:R-:W-:Y:S05]  /*10e0*/  @P0 BRA P1, `(.L_x_55) ;  /* 0x0000000000100947 */ /* 0x000fea0000800000 */
[----:B------:R-:W-:-:S07]  /*10f0*/  MOV R2, 0x1110 ;  /* 0x0000111000027802 */ /* 0x000fce0000000f00 */
[----:B---3--:R-:W-:Y:S05]  /*1100*/  CALL.REL.NOINC `($__internal_1_$__cuda_sm20_div_rn_f64_full) ;  /* 0x0000001000987944 */ /* 0x008fea0003c00000 */
[----:B------:R-:W-:Y:S02]  /*1110*/  IMAD.MOV.U32 R10, RZ, RZ, R24 ;  /* 0x000000ffff0a7224 */ /* 0x000fe400078e0018 */
[----:B------:R-:W-:-:S07]  /*1120*/  IMAD.MOV.U32 R11, RZ, RZ, R25 ;  /* 0x000000ffff0b7224 */ /* 0x000fce00078e0019 */
.L_x_55:
[----:B------:R-:W-:Y:S05]  /*1130*/  BSYNC.RECONVERGENT B1 ;  /* 0x0000000000017941 */ /* 0x000fea0003800200 */
.L_x_54:
[----:B------:R-:W-:Y:S02]  /*1140*/  HFMA2 R13, -RZ, RZ, 2.08984375, 0 ;  /* 0x402e0000ff0d7431 */ /* 0x000fe400000001ff */
[----:B------:R-:W-:Y:S02]  /*1150*/  IMAD.MOV.U32 R12, RZ, RZ, 0x0 ;  /* 0x00000000ff0c7424 */ /* 0x000fe400078e00ff */
[----:B------:R-:W-:Y:S02]  /*1160*/  VIADD R4, R4, 0x80 ;  /* 0x0000008004047836 */ /* 0x000fe40000000000 */
[----:B---3--:R-:W-:Y:S02]  /*1170*/  IMAD R5, R6, 0x80, R5 ;  /* 0x0000008006057824 */ /* 0x008fe400078e0205 */
[----:B------:R-:W-:-:S07]  /*1180*/  DFMA R10, R10, R12, 25 ;  /* 0x403900000a0a742b */ /* 0x000fce000000000c */
[----:B------:R0:W-:Y:S01]  /*1190*/  STG.E.64 desc[UR10][R8.64], R10 ;  /* 0x0000000a08007986 */ /* 0x0001e2000c101b0a */
[----:B------:R-:W-:Y:S05]  /*11a0*/  BRA.U UP0, `(.L_x_56) ;  /* 0xfffffffd003c7547 */ /* 0x000fea000b83ffff */
[----:B------:R-:W-:Y:S05]  /*11b0*/  EXIT ;  /* 0x000000000000794d */ /* 0x000fea0003800000 */
.L_x_43:
        /* <DEDUP_REMOVED lines=9> */
[----:B------:R-:W-:Y:S01]  /*1250*/  MOV R6, RZ ;  /* 0x000000ff00067202 */ /* 0x000fe20000000f00 */
[----:B------:R-:W-:Y:S01]  /*1260*/  ULOP3.LUT UR9, UR9, 0x7ffffffc, URZ, 0xc0, !UPT ;  /* 0x7ffffffc09097892 */ /* 0x000fe2000f8ec0ff */
[----:B------:R-:W2:Y:S05]  /*1270*/  LDCU UR14, c[0x0][0x388] ;  /* 0x00007100ff0e77ac */ /* 0x000eaa0008000800 */
[----:B------:R-:W-:Y:S01]  /*1280*/  IMAD.U32 R5, RZ, RZ, UR9 ;  /* 0x00000009ff057e24 */ /* 0x000fe2000f8e00ff */
[----:B-1----:R-:W-:-:S12]  /*1290*/  UIMAD.WIDE UR4, UR6, 0x8, UR4 ;  /* 0x00000008060478a5 */ /* 0x002fd8000f8e0204 */
.L_x_74:
[C---:B0-----:R-:W-:Y:S02]  /*12a0*/  IMAD R7, R6.reuse, 0x80, R4 ;  /* 0x0000008006077824 */ /* 0x041fe400078e0204 */
[----:B-123--:R-:W-:Y:S02]  /*12b0*/  HFMA2 R8, -RZ, RZ, 0, 4.76837158203125e-07 ;  /* 0x00000008ff087431 */ /* 0x00efe400000001ff */
[----:B------:R-:W-:Y:S01]  /*12c0*/  VIADD R6, R6, 0x4 ;  /* 0x0000000406067836 */ /* 0x000fe20000000000 */
[----:B------:R-:W-:Y:S01]  /*12d0*/  BSSY.RECONVERGENT B1, `(.L_x_58) ;  /* 0x0000031000017945 */ /* 0x000fe20003800200 */
[----:B------:R-:W-:-:S03]  /*12e0*/  ISETP.GE.AND P0, PT, R7, UR8, PT ;  /* 0x0000000807007c0c */ /* 0x000fc6000bf06270 */
[----:B------:R-:W-:Y:S01]  /*12f0*/  ISETP.NE.AND P1, PT, R6, R5, PT ;  /* 0x000000050600720c */ /* 0x000fe20003f25270 */
[----:B------:R-:W-:-:S09]  /*1300*/  IMAD.WIDE R8, R7, R8, UR4 ;  /* 0x0000000407087e25 */ /* 0x000fd2000f8e0208 */
[----:B------:R-:W-:Y:S05]  /*1310*/  @P0 BRA `(.L_x_59) ;  /* 0x0000000000b00947 */ /* 0x000fea0003800000 */
[----:B------:R-:W-:Y:S01]  /*1320*/  VIADD R0, R7, UR7 ;  /* 0x0000000707007c36 */ /* 0x000fe20008000000 */
[----:B------:R-:W0:Y:S01]  /*1330*/  MUFU.RCP64H R13, 2.14748262400000000000e+09 ;  /* 0x41dfffff000d7908 */ /* 0x000e220000001800 */
[----:B------:R-:W-:Y:S01]  /*1340*/  IMAD.MOV.U32 R10, RZ, RZ, -0x800000 ;  /* 0xff800000ff0a7424 */ /* 0x000fe200078e00ff */
[----:B------:R-:W-:Y:S01]  /*1350*/  BSSY.RECONVERGENT B2, `(.L_x_60) ;  /* 0x0000024000027945 */ /* 0x000fe20003800200 */
[----:B--2---:R-:W-:Y:S02]  /*1360*/  IMAD R0, R0, UR14, RZ ;  /* 0x0000000e00007c24 */ /* 0x004fe4000f8e02ff */
        /* <DEDUP_REMOVED lines=31> */
[----:B------:R-:W-:Y:S05]  /*1560*/  CALL.REL.NOINC `($__internal_1_$__cuda_sm20_div_rn_f64_full) ;  /* 0x0000000c00807944 */ /* 0x000fea0003c00000 */
[----:B------:R-:W-:Y:S01]  /*1570*/  IMAD.MOV.U32 R10, RZ, RZ, R24 ;  /* 0x000000ffff0a7224 */ /* 0x000fe200078e0018 */
[----:B------:R-:W-:-:S07]  /*1580*/  MOV R11, R25 ;  /* 0x00000019000b7202 */ /* 0x000fce0000000f00 */
.L_x_61:
[----:B------:R-:W-:Y:S05]  /*1590*/  BSYNC.RECONVERGENT B2 ;  /* 0x0000000000027941 */ /* 0x000fea0003800200 */
.L_x_60:
[----:B------:R-:W-:Y:S02]  /*15a0*/  IMAD.MOV.U32 R12, RZ, RZ, 0x0 ;  /* 0x00000000ff0c7424 */ /* 0x000fe400078e00ff */
[----:B------:R-:W-:-:S06]  /*15b0*/  IMAD.MOV.U32 R13, RZ, RZ, 0x402e0000 ;  /* 0x402e0000ff0d7424 */ /* 0x000fcc00078e00ff */
[----:B------:R-:W-:-:S07]  /*15c0*/  DFMA R10, R10, R12, 25 ;  /* 0x403900000a0a742b */ /* 0x000fce000000000c */
[----:B------:R0:W-:Y:S04]  /*15d0*/  STG.E.64 desc[UR10][R8.64], R10 ;  /* 0x0000000a08007986 */ /* 0x0001e8000c101b0a */
.L_x_59:
[----:B--2---:R-:W-:Y:S05]  /*15e0*/  BSYNC.RECONVERGENT B1 ;  /* 0x0000000000017941 */ /* 0x004fea0003800200 */
.L_x_58:
[----:B------:R-:W-:Y:S01]  /*15f0*/  IADD3 R0, PT, PT, R7, 0x80, RZ ;  /* 0x0000008007007810 */ /* 0x000fe20007ffe0ff */
[----:B------:R-:W-:Y:S03]  /*1600*/  BSSY.RECONVERGENT B1, `(.L_x_62) ;  /* 0x000002f000017945 */ /* 0x000fe60003800200 */
[----:B------:R-:W-:-:S13]  /*1610*/  ISETP.GE.AND P0, PT, R0, UR8, PT ;  /* 0x0000000800007c0c */ /* 0x000fda000bf06270 */
[----:B------:R-:W-:Y:S05]  /*1620*/  @P0 BRA `(.L_x_63) ;  /* 0x0000000000b00947 */ /* 0x000fea0003800000 */
[----:B------:R-:W-:Y:S01]  /*1630*/  VIADD R0, R0, UR7 ;  /* 0x0000000700007c36 */ /* 0x000fe20008000000 */
[----:B------:R-:W1:Y:S01]  /*1640*/  MUFU.RCP64H R13, 2.14748262400000000000e+09 ;  /* 0x41dfffff000d7908 */ /* 0x000e620000001800 */
[----:B0-----:R-:W-:Y:S01]  /*1650*/  MOV R10, 0xff800000 ;  /* 0xff800000000a7802 */ /* 0x001fe20000000f00 */
[----:B------:R-:W-:Y:S01]  /*1660*/  IMAD.MOV.U32 R12, RZ, RZ, 0x1 ;  /* 0x00000001ff0c7424 */ /* 0x000fe200078e00ff */
        /* <DEDUP_REMOVED lines=33> */
[----:B------:R-:W-:Y:S02]  /*1880*/  IMAD.MOV.U32 R10, RZ, RZ, R24 ;  /* 0x000000ffff0a7224 */ /* 0x000fe400078e0018 */
[----:B------:R-:W-:-:S07]  /*1890*/  IMAD.MOV.U32 R11, RZ, RZ, R25 ;  /* 0x000000ffff0b7224 */ /* 0x000fce00078e0019 */
.L_x_65:
[----:B------:R-:W-:Y:S05]  /*18a0*/  BSYNC.RECONVERGENT B2 ;  /* 0x0000000000027941 */ /* 0x000fea0003800200 */
.L_x_64:
[----:B------:R-:W-:Y:S01]  /*18b0*/  MOV R12, 0x0 ;  /* 0x00000000000c7802 */ /* 0x000fe20000000f00 */
[----:B------:R-:W-:-:S06]  /*18c0*/  IMAD.MOV.U32 R13, RZ, RZ, 0x402e0000 ;  /* 0x402e0000ff0d7424 */ /* 0x000fcc00078e00ff */
[----:B------:R-:W-:-:S07]  /*18d0*/  DFMA R10, R10, R12, 25 ;  /* 0x403900000a0a742b */ /* 0x000fce000000000c */
[----:B------:R1:W-:Y:S04]  /*18e0*/  STG.E.64 desc[UR10][R8.64+0x400], R10 ;  /* 0x0004000a08007986 */ /* 0x0003e8000c101b0a */
.L_x_63:
[----:B------:R-:W-:Y:S05]  /*18f0*/  BSYNC.RECONVERGENT B1 ;  /* 0x0000000000017941 */ /* 0x000fea0003800200 */
.L_x_62:
[----:B------:R-:W-:Y:S01]  /*1900*/  VIADD R0, R7, 0x100 ;  /* 0x0000010007007836 */ /* 0x000fe20000000000 */
[----:B------:R-:W-:Y:S04]  /*1910*/  BSSY.RECONVERGENT B1, `(.L_x_66) ;  /* 0x000002f000017945 */ /* 0x000fe80003800200 */
[----:B------:R-:W-:-:S13]  /*1920*/  ISETP.GE.AND P0, PT, R0, UR8, PT ;  /* 0x0000000800007c0c */ /* 0x000fda000bf06270 */
[----:B------:R-:W-:Y:S05]  /*1930*/  @P0 BRA `(.L_x_67) ;  /* 0x0000000000b00947 */ /* 0x000fea0003800000 */
[----:B------:R-:W-:Y:S01]  /*1940*/  IADD3 R0, PT, PT, R0, UR7, RZ ;  /* 0x0000000700007c10 */ /* 0x000fe2000fffe0ff */
[----:B------:R-:W2:Y:S01]  /*1950*/  MUFU.RCP64H R13, 2.14748262400000000000e+09 ;  /* 0x41dfffff000d7908 */ /* 0x000ea20000001800 */
[----:B01----:R-:W-:Y:S01]  /*1960*/  IMAD.MOV.U32 R10, RZ, RZ, -0x800000 ;  /* 0xff800000ff0a7424 */ /* 0x003fe200078e00ff */
[----:B------:R-:W-:Y:S01]  /*1970*/  BSSY.RECONVERGENT B2, `(.L_x_68) ;  /* 0x0000024000027945 */ /* 0x000fe20003800200 */
[----:B------:R-:W-:Y:S02]  /*1980*/  IMAD.MOV.U32 R12, RZ, RZ, 0x1 ;  /* 0x00000001ff0c7424 */ /* 0x000fe400078e00ff */
[----:B------:R-:W-:-:S04]  /*1990*/  IMAD R0, R0, UR14, RZ ;  /* 0x0000000e00007c24 */ /* 0x000fc8000f8e02ff */
        /* <DEDUP_REMOVED lines=31> */
[----:B------:R-:W-:Y:S01]  /*1b90*/  MOV R10, R24 ;  /* 0x00000018000a7202 */ /* 0x000fe20000000f00 */
[----:B------:R-:W-:-:S07]  /*1ba0*/  IMAD.MOV.U32 R11, RZ, RZ, R25 ;  /* 0x000000ffff0b7224 */ /* 0x000fce00078e0019 */
.L_x_69:
[----:B------:R-:W-:Y:S05]  /*1bb0*/  BSYNC.RECONVERGENT B2 ;  /* 0x0000000000027941 */ /* 0x000fea0003800200 */
.L_x_68:
[----:B------:R-:W-:Y:S02]  /*1bc0*/  HFMA2 R13, -RZ, RZ, 2.08984375, 0 ;  /* 0x402e0000ff0d7431 */ /* 0x000fe400000001ff */
[----:B------:R-:W-:-:S06]  /*1bd0*/  IMAD.MOV.U32 R12, RZ, RZ, 0x0 ;  /* 0x00000000ff0c7424 */ /* 0x000fcc00078e00ff */
[----:B------:R-:W-:-:S07]  /*1be0*/  DFMA R10, R10, R12, 25 ;  /* 0x403900000a0a742b */ /* 0x000fce000000000c */
[----:B------:R2:W-:Y:S04]  /*1bf0*/  STG.E.64 desc[UR10][R8.64+0x800], R10 ;  /* 0x0008000a08007986 */ /* 0x0005e8000c101b0a */
.L_x_67:
[----:B------:R-:W-:Y:S05]  /*1c00*/  BSYNC.RECONVERGENT B1 ;  /* 0x0000000000017941 */ /* 0x000fea0003800200 */
.L_x_66:
[----:B------:R-:W-:Y:S01]  /*1c10*/  VIADD R0, R7, 0x180 ;  /* 0x0000018007007836 */ /* 0x000fe20000000000 */
[----:B------:R-:W-:Y:S04]  /*1c20*/  BSSY.RECONVERGENT B1, `(.L_x_70) ;  /* 0x000002f000017945 */ /* 0x000fe80003800200 */
[----:B------:R-:W-:-:S13]  /*1c30*/  ISETP.GE.AND P0, PT, R0, UR8, PT ;  /* 0x0000000800007c0c */ /* 0x000fda000bf06270 */
[----:B------:R-:W-:Y:S05]  /*1c40*/  @P0 BRA `(.L_x_71) ;  /* 0x0000000000b00947 */ /* 0x000fea0003800000 */
[----:B------:R-:W-:Y:S01]  /*1c50*/  VIADD R0, R0, UR7 ;  /* 0x0000000700007c36 */ /* 0x000fe20008000000 */
[----:B------:R-:W3:Y:S01]  /*1c60*/  MUFU.RCP64H R13, 2.14748262400000000000e+09 ;  /* 0x41dfffff000d7908 */ /* 0x000ee20000001800 */
[----:B012---:R-:W-:Y:S01]  /*1c70*/  IMAD.MOV.U32 R10, RZ, RZ, -0x800000 ;  /* 0xff800000ff0a7424 */ /* 0x007fe200078e00ff */
[----:B------:R-:W-:Y:S01]  /*1c80*/  MOV R12, 0x1 ;  /* 0x00000001000c7802 */ /* 0x000fe20000000f00 */
[----:B------:R-:W-:Y:S01]  /*1c90*/  IMAD R0, R0, UR14, RZ ;  /* 0x0000000e00007c24 */ /* 0x000fe2000f8e02ff */
[----:B------:R-:W-:Y:S01]  /*1ca0*/  BSSY.RECONVERGENT B2, `(.L_x_72) ;  /* 0x0000022000027945 */ /* 0x000fe20003800200 */
[----:B------:R-:W-:Y:S02]  /*1cb0*/  IMAD.MOV.U32 R11, RZ, RZ, 0x41dfffff ;  /* 0x41dfffffff0b7424 */ /* 0x000fe400078e00ff */
[----:B------:R-:W-:-:S05]  /*1cc0*/  IMAD.HI.U32 R7, R0, 0x3, RZ ;  /* 0x0000000300077827 */ /* 0x000fca00078e00ff */
[----:B------:R-:W-:-:S04]  /*1cd0*/  IADD3 R2, PT, PT, R0, -R7, RZ ;  /* 0x8000000700027210 */ /* 0x000fc80007ffe0ff */
        /* <DEDUP_REMOVED lines=30> */
.L_x_73:
[----:B------:R-:W-:Y:S05]  /*1ec0*/  BSYNC.RECONVERGENT B2 ;  /* 0x0000000000027941 */ /* 0x000fea0003800200 */
.L_x_72:
[----:B------:R-:W-:Y:S02]  /*1ed0*/  IMAD.MOV.U32 R12, RZ, RZ, 0x0 ;  /* 0x00000000ff0c7424 */ /* 0x000fe400078e00ff */
[----:B------:R-:W-:-:S06]  /*1ee0*/  IMAD.MOV.U32 R13, RZ, RZ, 0x402e0000 ;  /* 0x402e0000ff0d7424 */ /* 0x000fcc00078e00ff */
[----:B------:R-:W-:-:S07]  /*1ef0*/  DFMA R10, R10, R12, 25 ;  /* 0x403900000a0a742b */ /* 0x000fce000000000c */
[----:B------:R3:W-:Y:S04]  /*1f00*/  STG.E.64 desc[UR10][R8.64+0xc00], R10 ;  /* 0x000c000a08007986 */ /* 0x0007e8000c101b0a */
.L_x_71:
[----:B------:R-:W-:Y:S05]  /*1f10*/  BSYNC.RECONVERGENT B1 ;  /* 0x0000000000017941 */ /* 0x000fea0003800200 */
.L_x_70:
[----:B------:R-:W-:Y:S05]  /*1f20*/  @P1 BRA `(.L_x_74) ;  /* 0xfffffff000dc1947 */ /* 0x000fea000383ffff */
.L_x_57:
[----:B------:R-:W-:-:S13]  /*1f30*/  ISETP.NE.AND P0, PT, RZ, UR13, PT ;  /* 0x0000000dff007c0c */ /* 0x000fda000bf05270 */
[----:B------:R-:W-:Y:S05]  /*1f40*/  @!P0 EXIT ;  /* 0x000000000000894d */ /* 0x000fea0003800000 */
[----:B------:R-:W4:Y:S01]  /*1f50*/  LDCU UR7, c[0x0][0x398] ;  /* 0x00007300ff0777ac */ /* 0x000f220008000800 */
[----:B------:R-:W5:Y:S01]  /*1f60*/  LDC R6, c[0x0][0x388] ;  /* 0x0000e200ff067b82 */ /* 0x000f620000000800 */
[----:B------:R-:W1:Y:S01]  /*1f70*/  LDCU UR9, c[0x0][0x388] ;  /* 0x00007100ff0977ac */ /* 0x000e620008000800 */
[----:B------:R-:W2:Y:S01]  /*1f80*/  LDCU.64 UR4, c[0x0][0x390] ;  /* 0x00007200ff0477ac */ /* 0x000ea20008000a00 */
[----:B----4-:R-:W-:Y:S01]  /*1f90*/  MOV R7, UR7 ;  /* 0x0000000700077c02 */ /* 0x010fe20008000f00 */
[----:B------:R-:W-:-:S03]  /*1fa0*/  UIADD3 UR7, UPT, UPT, -UR13, URZ, URZ ;  /* 0x000000ff0d077290 */ /* 0x000fc6000fffe1ff */
[--C-:B0-----:R-:W-:Y:S01]  /*1fb0*/  IADD3 R0, PT, PT, R7, UR6, R4.reuse ;  /* 0x0000000607007c10 */ /* 0x101fe2000fffe004 */
[----:B------:R-:W-:Y:S01]  /*1fc0*/  IMAD R4, R5, 0x80, R4 ;  /* 0x0000008005047824 */ /* 0x000fe200078e0204 */
[----:B--2---:R-:W-:-:S03]  /*1fd0*/  UIMAD.WIDE UR4, UR6, 0x8, UR4 ;  /* 0x00000008060478a5 */ /* 0x004fc6000f8e0204 */
[----:B------:R-:W-:-:S04]  /*1fe0*/  IMAD R0, R5, 0x80, R0 ;  /* 0x0000008005007824 */ /* 0x000fc800078e0200 */
[----:B-1----:R-:W-:-:S07]  /*1ff0*/  IMAD R5, R0, UR9, RZ ;  /* 0x0000000900057c24 */ /* 0x002fce000f8e02ff */
.L_x_79:
[----:B------:R-:W-:Y:S01]  /*2000*/  ISETP.GE.AND P0, PT, R4, UR8, PT ;  /* 0x0000000804007c0c */ /* 0x000fe2000bf06270 */
[----:B------:R-:W-:-:S12]  /*2010*/  BSSY.RECONVERGENT B1, `(.L_x_75) ;  /* 0x000002e000017945 */ /* 0x000fd80003800200 */
[----:B0-----:R-:W-:Y:S05]  /*2020*/  @P0 BRA `(.L_x_76) ;  /* 0x0000000000b00947 */ /* 0x001fea0003800000 */
[----:B------:R-:W-:Y:S01]  /*2030*/  IMAD.HI.U32 R0, R5, 0x3, RZ ;  /* 0x0000000305007827 */ /* 0x000fe200078e00ff */
[----:B---3--:R-:W0:Y:S01]  /*2040*/  MUFU.RCP64H R11, 2.14748262400000000000e+09 ;  /* 0x41dfffff000b7908 */ /* 0x008e220000001800 */
[----:B------:R-:W-:Y:S01]  /*2050*/  MOV R10, 0x1 ;  /* 0x00000001000a7802 */ /* 0x000fe20000000f00 */
[----:B------:R-:W-:Y:S01]  /*2060*/  BSSY.RECONVERGENT B2, `(.L_x_77) ;  /* 0x0000022000027945 */ /* 0x000fe20003800200 */
[----:B------:R-:W-:Y:S01]  /*2070*/  IMAD.MOV.U32 R8, RZ, RZ, -0x800000 ;  /* 0xff800000ff087424 */ /* 0x000fe200078e00ff */
[----:B------:R-:W-:Y:S01]  /*2080*/  IADD3 R7, PT, PT, -R0, R5, RZ ;  /* 0x0000000500077210 */ /* 0x000fe20007ffe1ff */
[----:B------:R-:W-:-:S03]  /*2090*/  IMAD.MOV.U32 R9, RZ, RZ, 0x41dfffff ;  /* 0x41dfffffff097424 */ /* 0x000fc600078e00ff */
        /* <DEDUP_REMOVED lines=27> */
[----:B-----5:R-:W-:Y:S05]  /*2250*/  CALL.REL.NOINC `($__internal_1_$__cuda_sm20_div_rn_f64_full) ;  /* 0x0000000000447944 */ /* 0x020fea0003c00000 */
[----:B------:R-:W-:Y:S01]  /*2260*/  IMAD.MOV.U32 R8, RZ, RZ, R24 ;  /* 0x000000ffff087224 */ /* 0x000fe200078e0018 */
[----:B------:R-:W-:-:S07]  /*2270*/  MOV R9, R25 ;  /* 0x0000001900097202 */ /* 0x000fce0000000f00 */
.L_x_78:
[----:B------:R-:W-:Y:S05]  /*2280*/  BSYNC.RECONVERGENT B2 ;  /* 0x0000000000027941 */ /* 0x000fea0003800200 */
.L_x_77:
[----:B------:R-:W-:Y:S02]  /*2290*/  HFMA2 R7, -RZ, RZ, 0, 4.76837158203125e-07 ;  /* 0x00000008ff077431 */ /* 0x000fe400000001ff */
[----:B------:R-:W-:Y:S02]  /*22a0*/  IMAD.MOV.U32 R10, RZ, RZ, 0x0 ;  /* 0x00000000ff0a7424 */ /* 0x000fe400078e00ff */
[----:B------:R-:W-:-:S06]  /*22b0*/  IMAD.MOV.U32 R11, RZ, RZ, 0x402e0000 ;  /* 0x402e0000ff0b7424 */ /* 0x000fcc00078e00ff */
[----:B------:R-:W-:Y:S01]  /*22c0*/  DFMA R8, R8, R10, 25 ;  /* 0x403900000808742b */ /* 0x000fe2000000000a */
[----:B------:R-:W-:-:S06]  /*22d0*/  IMAD.WIDE R10, R4, R7, UR4 ;  /* 0x00000004040a7e25 */ /* 0x000fcc000f8e0207 */
[----:B------:R0:W-:Y:S04]  /*22e0*/  STG.E.64 desc[UR10][R10.64], R8 ;  /* 0x000000080a007986 */ /* 0x0001e8000c101b0a */
.L_x_76:
[----:B------:R-:W-:Y:S05]  /*22f0*/  BSYNC.RECONVERGENT B1 ;  /* 0x0000000000017941 */ /* 0x000fea0003800200 */
.L_x_75:
[----:B------:R-:W-:Y:S01]  /*2300*/  UIADD3 UR6, UPT, UPT, UR7, 0x1, URZ ;  /* 0x0000000107067890 */ /* 0x000fe2000fffe0ff */
[----:B-----5:R-:W-:-:S05]  /*2310*/  IMAD R5, R6, 0x80, R5 ;  /* 0x0000008006057824 */ /* 0x020fca00078e0205 */
[----:B------:R-:W-:-:S13]  /*2320*/  ISETP.NE.AND P0, PT, RZ, UR6, PT ;  /* 0x00000006ff007c0c */ /* 0x000fda000bf05270 */
[----:B------:R-:W-:Y:S05]  /*2330*/  @!P0 EXIT ;  /* 0x000000000000894d */ /* 0x000fea0003800000 */
[----:B------:R-:W-:Y:S01]  /*2340*/  VIADD R4, R4, 0x80 ;  /* 0x0000008004047836 */ /* 0x000fe20000000000 */
[----:B------:R-:W-:Y:S01]  /*2350*/  UMOV UR7, UR6 ;  /* 0x0000000600077c82 */ /* 0x000fe20008000000 */
[----:B------:R-:W-:Y:S05]  /*2360*/  BRA `(.L_x_79) ;  /* 0xfffffffc00247947 */ /* 0x000fea000383ffff */
        .weak           $__internal_1_$__cuda_sm20_div_rn_f64_full
        .type           $__internal_1_$__cuda_sm20_div_rn_f64_full,@function
        .size           $__internal_1_$__cuda_sm20_div_rn_f64_full,(.L_x_90 - $__internal_1_$__cuda_sm20_div_rn_f64_full)
$__internal_1_$__cuda_sm20_div_rn_f64_full:
        /* <DEDUP_REMOVED lines=69> */
.L_x_81:
        /* <DEDUP_REMOVED lines=16> */
.L_x_84:
[----:B------:R-:W-:Y:S01]  /*28c0*/  LOP3.LUT R25, R19, 0x80000, RZ, 0xfc, !PT ;  /* 0x0008000013197812 */ /* 0x000fe200078efcff */
[----:B------:R-:W-:Y:S01]  /*28d0*/  IMAD.MOV.U32 R24, RZ, RZ, R18 ;  /* 0x000000ffff187224 */ /* 0x000fe200078e0012 */
[----:B------:R-:W-:Y:S06]  /*28e0*/  BRA `(.L_x_82) ;  /* 0x0000000000087947 */ /* 0x000fec0003800000 */
.L_x_83:
[----:B------:R-:W-:Y:S01]  /*28f0*/  LOP3.LUT R25, R21, 0x80000, RZ, 0xfc, !PT ;  /* 0x0008000015197812 */ /* 0x000fe200078efcff */
[----:B------:R-:W-:-:S07]  /*2900*/  IMAD.MOV.U32 R24, RZ, RZ, R20 ;  /* 0x000000ffff187224 */ /* 0x000fce00078e0014 */
.L_x_82:
[----:B------:R-:W-:Y:S05]  /*2910*/  BSYNC.RECONVERGENT B0 ;  /* 0x0000000000007941 */ /* 0x000fea0003800200 */
.L_x_80:
[----:B------:R-:W-:Y:S01]  /*2920*/  MOV R16, R2 ;  /* 0x0000000200107202 */ /* 0x000fe20000000f00 */
[----:B------:R-:W-:-:S04]  /*2930*/  IMAD.MOV.U32 R17, RZ, RZ, 0x0 ;  /* 0x00000000ff117424 */ /* 0x000fc800078e00ff */
[----:B------:R-:W-:Y:S05]  /*2940*/  RET.REL.NODEC R16 `(_ZN3cub18CUB_300001_SM_10006detail9transform16transform_kernelINS2_10policy_hubILb1EN4cuda3std3__45tupleIJN6thrust24THRUST_300001_SM_1000_NS17counting_iteratorIiNSA_11use_defaultESC_SC_EEEEEE10policy1000Ei13rng_transformNSA_6detail15normal_iteratorINSA_10device_ptrIdEEEEJSD_EEEvT0_iT1_T2_DpNS2_10kernel_argIT3_EE) ;  /* 0xffffffd410ac7950 */ /* 0x000fea0003c3ffff */
.L_x_85:
        /* <DEDUP_REMOVED lines=11> */
.L_x_90:


//--------------------- .text._ZN3cub18CUB_300001_SM_10006detail8for_each13static_kernelINS2_12policy_hub_t12policy_500_tEmN6thrust24THRUST_300001_SM_1000_NS8cuda_cub20__uninitialized_fill7functorINS7_10device_ptrIdEEdEEEEvT0_T1_ --------------------------
	.section	.text._ZN3cub18CUB_300001_SM_10006detail8for_each13static_kernelINS2_12policy_hub_t12policy_500_tEmN6thrust24THRUST_300001_SM_1000_NS8cuda_cub20__uninitialized_fill7functorINS7_10device_ptrIdEEdEEEEvT0_T1_,"ax",@progbits
	.align	128
        .global         _ZN3cub18CUB_300001_SM_10006detail8for_each13static_kernelINS2_12policy_hub_t12policy_500_tEmN6thrust24THRUST_300001_SM_1000_NS8cuda_cub20__uninitialized_fill7functorINS7_10device_ptrIdEEdEEEEvT0_T1_
        .type           _ZN3cub18CUB_300001_SM_10006detail8for_each13static_kernelINS2_12policy_hub_t12policy_500_tEmN6thrust24THRUST_300001_SM_1000_NS8cuda_cub20__uninitialized_fill7functorINS7_10device_ptrIdEEdEEEEvT0_T1_,@function
        .size           _ZN3cub18CUB_300001_SM_10006detail8for_each13static_kernelINS2_12policy_hub_t12policy_500_tEmN6thrust24THRUST_300001_SM_1000_NS8cuda_cub20__uninitialized_fill7functorINS7_10device_ptrIdEEdEEEEvT0_T1_,(.L_x_93 - _ZN3cub18CUB_300001_SM_10006detail8for_each13static_kernelINS2_12policy_hub_t12policy_500_tEmN6thrust24THRUST_300001_SM_1000_NS8cuda_cub20__uninitialized_fill7functorINS7_10device_ptrIdEEdEEEEvT0_T1_)
        .other          _ZN3cub18CUB_300001_SM_10006detail8for_each13static_kernelINS2_12policy_hub_t12policy_500_tEmN6thrust24THRUST_300001_SM_1000_NS8cuda_cub20__uninitialized_fill7functorINS7_10device_ptrIdEEdEEEEvT0_T1_,@"STO_CUDA_ENTRY STV_DEFAULT"
_ZN3cub18CUB_300001_SM_10006detail8for_each13static_kernelINS2_12policy_hub_t12policy_500_tEmN6thrust24THRUST_300001_SM_1000_NS8cuda_cub20__uninitialized_fill7functorINS7_10device_ptrIdEEdEEEEvT0_T1_:
.text._ZN3cub18CUB_300001_SM_10006detail8for_each13static_kernelINS2_12policy_hub_t12policy_500_tEmN6thrust24THRUST_300001_SM_1000_NS8cuda_cub20__uninitialized_fill7functorINS7_10device_ptrIdEEdEEEEvT0_T1_:
[----:B------:R-:W-:Y:S08]  /*0000*/  LDC R1, c[0x0][0x37c] ;  /* 0x0000df00ff017b82 */ /* 0x000ff00000000800 */
[----:B------:R-:W0:Y:S01]  /*0010*/  S2UR UR4, SR_CTAID.X ;  /* 0x00000000000479c3 */ /* 0x000e220000002500 */
[----:B------:R-:W1:Y:S01]  /*0020*/  LDCU.64 UR6, c[0x0][0x380] ;  /* 0x00007000ff0677ac */ /* 0x000e620008000a00 */
[----:B------:R-:W2:Y:S01]  /*0030*/  LDCU.64 UR8, c[0x0][0x358] ;  /* 0x00006b00ff0877ac */ /* 0x000ea20008000a00 */
[----:B0-----:R-:W-:-:S04]  /*0040*/  UIMAD.WIDE.U32 UR4, UR4, 0x200, URZ ;  /* 0x00000200040478a5 */ /* 0x001fc8000f8e00ff */
[----:B-1----:R-:W-:-:S04]  /*0050*/  UIADD3 UR6, UP0, UPT, -UR4, UR6, URZ ;  /* 0x0000000604067290 */ /* 0x002fc8000ff1e1ff */
[----:B------:R-:W-:Y:S02]  /*0060*/  UIADD3.X UR7, UPT, UPT, ~UR5, UR7, URZ, UP0, !UPT ;  /* 0x0000000705077290 */ /* 0x000fe400087fe5ff */
[----:B------:R-:W-:-:S04]  /*0070*/  UISETP.GE.U32.AND UP0, UPT, UR6, 0x200, UPT ;  /* 0x000002000600788c */ /* 0x000fc8000bf06070 */
[----:B------:R-:W-:-:S09]  /*0080*/  UISETP.GE.U32.AND.EX UP0, UPT, UR7, URZ, UPT, UP0 ;  /* 0x000000ff0700728c */ /* 0x000fd2000bf06100 */
[----:B--2---:R-:W-:Y:S05]  /*0090*/  BRA.U !UP0, `(.L_x_86) ;  /* 0x0000000108287547 */ /* 0x004fea000b800000 */
[----:B------:R-:W0:Y:S01]  /*00a0*/  S2R R0, SR_TID.X ;  /* 0x0000000000007919 */ /* 0x000e220000002100 */
[----:B------:R-:W1:Y:S01]  /*00b0*/  LDCU.64 UR6, c[0x0][0x388] ;  /* 0x00007100ff0677ac */ /* 0x000e620008000a00 */
[----:B------:R-:W2:Y:S01]  /*00c0*/  LDC.64 R4, c[0x0][0x390] ;  /* 0x0000e400ff047b82 */ /* 0x000ea20000000a00 */
[----:B0-----:R-:W-:-:S05]  /*00d0*/  IADD3 R0, P0, PT, R0, UR4, RZ ;  /* 0x0000000400007c10 */ /* 0x001fca000ff1e0ff */
[----:B------:R-:W-:Y:S01]  /*00e0*/  IMAD.X R3, RZ, RZ, UR5, P0 ;  /* 0x00000005ff037e24 */ /* 0x000fe200080e06ff */
[----:B-1----:R-:W-:-:S04]  /*00f0*/  LEA R2, P0, R0, UR6, 0x3 ;  /* 0x0000000600027c11 */ /* 0x002fc8000f8018ff */
[----:B------:R-:W-:-:S05]  /*0100*/  LEA.HI.X R3, R0, UR7, R3, 0x3, P0 ;  /* 0x0000000700037c11 */ /* 0x000fca00080f1c03 */
[----:B--2---:R-:W-:Y:S04]  /*0110*/  STG.E.64 desc[UR8][R2.64], R4 ;  /* 0x0000000402007986 */ /* 0x004fe8000c101b08 */
[----:B------:R-:W-:Y:S01]  /*0120*/  STG.E.64 desc[UR8][R2.64+0x800], R4 ;  /* 0x0008000402007986 */ /* 0x000fe2000c101b08 */
[----:B------:R-:W-:Y:S05]  /*0130*/  EXIT ;  /* 0x000000000000794d */ /* 0x000fea0003800000 */
.L_x_86:
[----:B------:R-:W0:Y:S01]  /*0140*/  S2R R0, SR_TID.X ;  /* 0x0000000000007919 */ /* 0x000e220000002100 */
[----:B------:R-:W-:Y:S01]  /*0150*/  IMAD.U32 R2, RZ, RZ, UR7 ;  /* 0x00000007ff027e24 */ /* 0x000fe2000f8e00ff */
[----:B------:R-:W1:Y:S01]  /*0160*/  LDCU.64 UR10, c[0x0][0x388] ;  /* 0x00007100ff0a77ac */ /* 0x000e620008000a00 */
[----:B------:R-:W-:Y:S01]  /*0170*/  IMAD.U32 R6, RZ, RZ, UR7 ;  /* 0x00000007ff067e24 */ /* 0x000fe2000f8e00ff */
[----:B0-----:R-:W-:-:S04]  /*0180*/  ISETP.LT.U32.AND P0, PT, R0, UR6, PT ;  /* 0x0000000600007c0c */ /* 0x001fc8000bf01070 */
[----:B------:R-:W-:Y:S01]  /*0190*/  ISETP.GT.U32.AND.EX P0, PT, R2, RZ, PT, P0 ;  /* 0x000000ff0200720c */ /* 0x000fe20003f04100 */
[C---:B------:R-:W-:Y:S01]  /*01a0*/  VIADD R2, R0.reuse, 0x100 ;  /* 0x0000010000027836 */ /* 0x040fe20000000000 */
[----:B------:R-:W-:-:S04]  /*01b0*/  IADD3 R0, P2, PT, R0, UR4, RZ ;  /* 0x0000000400007c10 */ /* 0x000fc8000ff5e0ff */
[----:B------:R-:W-:Y:S01]  /*01c0*/  ISETP.LT.U32.AND P1, PT, R2, UR6, PT ;  /* 0x0000000602007c0c */ /* 0x000fe2000bf21070 */
[----:B------:R-:W-:Y:S01]  /*01d0*/  IMAD.X R3, RZ, RZ, UR5, P2 ;  /* 0x00000005ff037e24 */ /* 0x000fe200090e06ff */
[----:B-1----:R-:W-:Y:S02]  /*01e0*/  LEA R2, P2, R0, UR10, 0x3 ;  /* 0x0000000a00027c11 */ /* 0x002fe4000f8418ff */
[----:B------:R-:W-:Y:S02]  /*01f0*/  ISETP.GT.U32.AND.EX P1, PT, R6, RZ, PT, P1 ;  /* 0x000000ff0600720c */ /* 0x000fe40003f24110 */
[----:B------:R-:W-:Y:S01]  /*0200*/  LEA.HI.X R3, R0, UR11, R3, 0x3, P2 ;  /* 0x0000000b00037c11 */ /* 0x000fe200090f1c03 */
[----:B------:R-:W0:Y:S04]  /*0210*/  @P0 LDC.64 R4, c[0x0][0x390] ;  /* 0x0000e400ff040b82 */ /* 0x000e280000000a00 */
[----:B0-----:R0:W-:Y:S06]  /*0220*/  @P0 STG.E.64 desc[UR8][R2.64], R4 ;  /* 0x0000000402000986 */ /* 0x0011ec000c101b08 */
[----:B------:R-:W-:Y:S05]  /*0230*/  @!P1 EXIT ;  /* 0x000000000000994d */ /* 0x000fea0003800000 */
[----:B0-----:R-:W0:Y:S02]  /*0240*/  LDC.64 R4, c[0x0][0x390] ;  /* 0x0000e400ff047b82 */ /* 0x001e240000000a00 */
[----:B0-----:R-:W-:Y:S01]  /*0250*/  STG.E.64 desc[UR8][R2.64+0x800], R4 ;  /* 0x0008000402007986 */ /* 0x001fe2000c101b08 */
[----:B------:R-:W-:Y:S05]  /*0260*/  EXIT ;  /* 0x000000000000794d */ /* 0x000fea0003800000 */
.L_x_87:
        /* <DEDUP_REMOVED lines=9> */
.L_x_93:


//--------------------- .text._ZN3cub18CUB_300001_SM_10006detail11EmptyKernelIvEEvv --------------------------
	.section	.text._ZN3cub18CUB_300001_SM_10006detail11EmptyKernelIvEEvv,"ax",@progbits
	.align	128
        .global         _ZN3cub18CUB_300001_SM_10006detail11EmptyKernelIvEEvv
        .type           _ZN3cub18CUB_300001_SM_10006detail11EmptyKernelIvEEvv,@function
        .size           _ZN3cub18CUB_300001_SM_10006detail11EmptyKernelIvEEvv,(.L_x_94 - _ZN3cub18CUB_300001_SM_10006detail11EmptyKernelIvEEvv)
        .other          _ZN3cub18CUB_300001_SM_10006detail11EmptyKernelIvEEvv,@"STO_CUDA_ENTRY STV_DEFAULT"
_ZN3cub18CUB_300001_SM_10006detail11EmptyKernelIvEEvv:
.text._ZN3cub18CUB_300001_SM_10006detail11EmptyKernelIvEEvv:
[----:B------:R-:W-:Y:S01]  /*0000*/  LDC R1, c[0x0][0x37c] ;  /* 0x0000df00ff017b82 */ /* 0x000fe20000000800 */
[----:B------:R-:W-:Y:S05]  /*0010*/  EXIT ;  /* 0x000000000000794d */ /* 0x000fea0003800000 */
.L_x_88:
        /* <DEDUP_REMOVED lines=14> */
.L_x_94:


//--------------------- .nv.shared.reserved.0     --------------------------
	.section	.nv.shared.reserved.0,"aw",@nobits
	.weak		__nv_reservedSMEM_offset_0_alias
	.size		__nv_reservedSMEM_offset_0_alias, 0, 64
	.other		__nv_reservedSMEM_offset_0_alias,@"STO_CUDA_RESERVED_SHARED STV_DEFAULT"
__nv_reservedSMEM_offset_0_alias:
	.zero		0
	.zero		64


//--------------------- .nv.global                --------------------------
	.section	.nv.global,"aw",@nobits
.nv.global:
	.type		_ZN30_INTERNAL_baa043f5_4_k_cu_main6thrust24THRUST_300001_SM_1000_NS3seqE,@object
	.size		_ZN30_INTERNAL_baa043f5_4_k_cu_main6thrust24THRUST_300001_SM_1000_NS3seqE,(_ZN30_INTERNAL_baa043f5_4_k_cu_main4cuda3std3__48in_placeE - _ZN30_INTERNAL_baa043f5_4_k_cu_main6thrust24THRUST_300001_SM_1000_NS3seqE)
_ZN30_INTERNAL_baa043f5_4_k_cu_main6thrust24THRUST_300001_SM_1000_NS3seqE:
	.zero		1
	.type		_ZN30_INTERNAL_baa043f5_4_k_cu_main4cuda3std3__48in_placeE,@object
	.size		_ZN30_INTERNAL_baa043f5_4_k_cu_main4cuda3std3__48in_placeE,(_ZN30_INTERNAL_baa043f5_4_k_cu_main4cuda3std6ranges3__45__cpo4sizeE - _ZN30_INTERNAL_baa043f5_4_k_cu_main4cuda3std3__48in_placeE)
_ZN30_INTERNAL_baa043f5_4_k_cu_main4cuda3std3__48in_placeE:
	.zero		1
	.type		_ZN30_INTERNAL_baa043f5_4_k_cu_main4cuda3std6ranges3__45__cpo4sizeE,@object
	.size		_ZN30_INTERNAL_baa043f5_4_k_cu_main4cuda3std6ranges3__45__cpo4sizeE,(_ZN30_INTERNAL_baa043f5_4_k_cu_main6thrust24THRUST_300001_SM_1000_NS12placeholders2_3E - _ZN30_INTERNAL_baa043f5_4_k_cu_main4cuda3std6ranges3__45__cpo4sizeE)
_ZN30_INTERNAL_baa043f5_4_k_cu_main4cuda3std6ranges3__45__cpo4sizeE:
	.zero		1
	.type		_ZN30_INTERNAL_baa043f5_4_k_cu_main6thrust24THRUST_300001_SM_1000_NS12placeholders2_3E,@object
	.size		_ZN30_INTERNAL_baa043f5_4_k_cu_main6thrust24THRUST_300001_SM_1000_NS12placeholders2_3E,(_ZN30_INTERNAL_baa043f5_4_k_cu_main4cuda3std3__45__cpo6cbeginE - _ZN30_INTERNAL_baa043f5_4_k_cu_main6thrust24THRUST_300001_SM_1000_NS12placeholders2_3E)
_ZN30_INTERNAL_baa043f5_4_k_cu_main6thrust24THRUST_300001_SM_1000_NS12placeholders2_3E:
	.zero		1
	.type		_ZN30_INTERNAL_baa043f5_4_k_cu_main4cuda3std3__45__cpo6cbeginE,@object
	.size		_ZN30_INTERNAL_baa043f5_4_k_cu_main4cuda3std3__45__cpo6cbeginE,(_ZN30_INTERNAL_baa043f5_4_k_cu_main4cuda3std6ranges3__45__cpo6cbeginE - _ZN30_INTERNAL_baa043f5_4_k_cu_main4cuda3std3__45__cpo6cbeginE)
_ZN30_INTERNAL_baa043f5_4_k_cu_main4cuda3std3__45__cpo6cbeginE:
	.zero		1
	.type		_ZN30_INTERNAL_baa043f5_4_k_cu_main4cuda3std6ranges3__45__cpo6cbeginE,@object
	.size		_ZN30_INTERNAL_baa043f5_4_k_cu_main4cuda3std6ranges3__45__cpo6cbeginE,(_ZN30_INTERNAL_baa043f5_4_k_cu_main6thrust24THRUST_300001_SM_1000_NS12placeholders2_7E - _ZN30_INTERNAL_baa043f5_4_k_cu_main4cuda3std6ranges3__45__cpo6cbeginE)
_ZN30_INTERNAL_baa043f5_4_k_cu_main4cuda3std6ranges3__45__cpo6cbeginE:
	.zero		1
	.type		_ZN30_INTERNAL_baa043f5_4_k_cu_main6thrust24THRUST_300001_SM_1000_NS12placeholders2_7E,@object
	.size		_ZN30_INTERNAL_baa043f5_4_k_cu_main6thrust24THRUST_300001_SM_1000_NS12placeholders2_7E,(_ZN30_INTERNAL_baa043f5_4_k_cu_main4cuda3std3__45__cpo7crbeginE - _ZN30_INTERNAL_baa043f5_4_k_cu_main6thrust24THRUST_300001_SM_1000_NS12placeholders2_7E)
_ZN30_INTERNAL_baa043f5_4_k_cu_main6thrust24THRUST_300001_SM_1000_NS12placeholders2_7E:
	.zero		1
	.type		_ZN30_INTERNAL_baa043f5_4_k_cu_main4cuda3std3__45__cpo7crbeginE,@object
	.size		_ZN30_INTERNAL_baa043f5_4_k_cu_main4cuda3std3__45__cpo7crbeginE,(_ZN30_INTERNAL_baa043f5_4_k_cu_main4cuda3std6ranges3__45__cpo4nextE - _ZN30_INTERNAL_baa043f5_4_k_cu_main4cuda3std3__45__cpo7crbeginE)
_ZN30_INTERNAL_baa043f5_4_k_cu_main4cuda3std3__45__cpo7crbeginE:
	.zero		1
	.type		_ZN30_INTERNAL_baa043f5_4_k_cu_main4cuda3std6ranges3__45__cpo4nextE,@object
	.size		_ZN30_INTERNAL_baa043f5_4_k_cu_main4cuda3std6ranges3__45__cpo4nextE,(_ZN30_INTERNAL_baa043f5_4_k_cu_main4cuda3std6ranges3__45__cpo4swapE - _ZN30_INTERNAL_baa043f5_4_k_cu_main4cuda3std6ranges3__45__cpo4nextE)
_ZN30_INTERNAL_baa043f5_4_k_cu_main4cuda3std6ranges3__45__cpo4nextE:
	.zero		1
	.type		_ZN30_INTERNAL_baa043f5_4_k_cu_main4cuda3std6ranges3__45__cpo4swapE,@object
	.size		_ZN30_INTERNAL_baa043f5_4_k_cu_main4cuda3std6ranges3__45__cpo4swapE,(_ZN30_INTERNAL_baa043f5_4_k_cu_main6thrust24THRUST_300001_SM_1000_NS8cuda_cub10par_nosyncE - _ZN30_INTERNAL_baa043f5_4_k_cu_main4cuda3std6ranges3__45__cpo4swapE)
_ZN30_INTERNAL_baa043f5_4_k_cu_main4cuda3std6ranges3__45__cpo4swapE:
	.zero		1
	.type		_ZN30_INTERNAL_baa043f5_4_k_cu_main6thrust24THRUST_300001_SM_1000_NS8cuda_cub10par_nosyncE,@object
	.size		_ZN30_INTERNAL_baa043f5_4_k_cu_main6thrust24THRUST_300001_SM_1000_NS8cuda_cub10par_nosyncE,(_ZN30_INTERNAL_baa043f5_4_k_cu_main6thrust24THRUST_300001_SM_1000_NS12placeholders2_9E - _ZN30_INTERNAL_baa043f5_4_k_cu_main6thrust24THRUST_300001_SM_1000_NS8cuda_cub10par_nosyncE)
_ZN30_INTERNAL_baa043f5_4_k_cu_main6thrust24THRUST_300001_SM_1000_NS8cuda_cub10par_nosyncE:
	.zero		1
	.type		_ZN30_INTERNAL_baa043f5_4_k_cu_main6thrust24THRUST_300001_SM_1000_NS12placeholders2_9E,@object
	.size		_ZN30_INTERNAL_baa043f5_4_k_cu_main6thrust24THRUST_300001_SM_1000_NS12placeholders2_9E,(_ZN30_INTERNAL_baa043f5_4_k_cu_main4cuda3std3__432_GLOBAL__N__baa043f5_4_k_cu_main6ignoreE - _ZN30_INTERNAL_baa043f5_4_k_cu_main6thrust24THRUST_300001_SM_1000_NS12placeholders2_9E)
_ZN30_INTERNAL_baa043f5_4_k_cu_main6thrust24THRUST_300001_SM_1000_NS12placeholders2_9E:
	.zero		1
	.type		_ZN30_INTERNAL_baa043f5_4_k_cu_main4cuda3std3__432_GLOBAL__N__baa043f5_4_k_cu_main6ignoreE,@object
	.size		_ZN30_INTERNAL_baa043f5_4_k_cu_main4cuda3std3__432_GLOBAL__N__baa043f5_4_k_cu_main6ignoreE,(_ZN30_INTERNAL_baa043f5_4_k_cu_main4cuda3std6ranges3__45__cpo4dataE - _ZN30_INTERNAL_baa043f5_4_k_cu_main4cuda3std3__432_GLOBAL__N__baa043f5_4_k_cu_main6ignoreE)
_ZN30_INTERNAL_baa043f5_4_k_cu_main4cuda3std3__432_GLOBAL__N__baa043f5_4_k_cu_main6ignoreE:
	.zero		1
	.type		_ZN30_INTERNAL_baa043f5_4_k_cu_main4cuda3std6ranges3__45__cpo4dataE,@object
	.size		_ZN30_INTERNAL_baa043f5_4_k_cu_main4cuda3std6ranges3__45__cpo4dataE,(_ZN30_INTERNAL_baa043f5_4_k_cu_main6thrust24THRUST_300001_SM_1000_NS12placeholders2_1E - _ZN30_INTERNAL_baa043f5_4_k_cu_main4cuda3std6ranges3__45__cpo4dataE)
_ZN30_INTERNAL_baa043f5_4_k_cu_main4cuda3std6ranges3__45__cpo4dataE:
	.zero		1
	.type		_ZN30_INTERNAL_baa043f5_4_k_cu_main6thrust24THRUST_300001_SM_1000_NS12placeholders2_1E,@object
	.size		_ZN30_INTERNAL_baa043f5_4_k_cu_main6thrust24THRUST_300001_SM_1000_NS12placeholders2_1E,(_ZN30_INTERNAL_baa043f5_4_k_cu_main4cuda3std3__45__cpo5beginE - _ZN30_INTERNAL_baa043f5_4_k_cu_main6thrust24THRUST_300001_SM_1000_NS12placeholders2_1E)
_ZN30_INTERNAL_baa043f5_4_k_cu_main6thrust24THRUST_300001_SM_1000_NS12placeholders2_1E:
	.zero		1
	.type		_ZN30_INTERNAL_baa043f5_4_k_cu_main4cuda3std3__45__cpo5beginE,@object
	.size		_ZN30_INTERNAL_baa043f5_4_k_cu_main4cuda3std3__45__cpo5beginE,(_ZN30_INTERNAL_baa043f5_4_k_cu_main4cuda3std6ranges3__45__cpo5beginE - _ZN30_INTERNAL_baa043f5_4_k_cu_main4cuda3std3__45__cpo5beginE)
_ZN30_INTERNAL_baa043f5_4_k_cu_main4cuda3std3__45__cpo5beginE:
	.zero		1
	.type		_ZN30_INTERNAL_baa043f5_4_k_cu_main4cuda3std6ranges3__45__cpo5beginE,@object
	.size		_ZN30_INTERNAL_baa043f5_4_k_cu_main4cuda3std6ranges3__45__cpo5beginE,(_ZN30_INTERNAL_baa043f5_4_k_cu_main6thrust24THRUST_300001_SM_1000_NS12placeholders2_5E - _ZN30_INTERNAL_baa043f5_4_k_cu_main4cuda3std6ranges3__45__cpo5beginE)
_ZN30_INTERNAL_baa043f5_4_k_cu_main4cuda3std6ranges3__45__cpo5beginE:
	.zero		1
	.type		_ZN30_INTERNAL_baa043f5_4_k_cu_main6thrust24THRUST_300001_SM_1000_NS12placeholders2_5E,@object
	.size		_ZN30_INTERNAL_baa043f5_4_k_cu_main6thrust24THRUST_300001_SM_1000_NS12placeholders2_5E,(_ZN30_INTERNAL_baa043f5_4_k_cu_main4cuda3std3__45__cpo6rbeginE - _ZN30_INTERNAL_baa043f5_4_k_cu_main6thrust24THRUST_300001_SM_1000_NS12placeholders2_5E)
_ZN30_INTERNAL_baa043f5_4_k_cu_main6thrust24THRUST_300001_SM_1000_NS12placeholders2_5E:
	.zero		1
	.type		_ZN30_INTERNAL_baa043f5_4_k_cu_main4cuda3std3__45__cpo6rbeginE,@object
	.size		_ZN30_INTERNAL_baa043f5_4_k_cu_main4cuda3std3__45__cpo6rbeginE,(_ZN30_INTERNAL_baa043f5_4_k_cu_main4cuda3std6ranges3__45__cpo7advanceE - _ZN30_INTERNAL_baa043f5_4_k_cu_main4cuda3std3__45__cpo6rbeginE)
_ZN30_INTERNAL_baa043f5_4_k_cu_main4cuda3std3__45__cpo6rbeginE:
	.zero		1
	.type		_ZN30_INTERNAL_baa043f5_4_k_cu_main4cuda3std6ranges3__45__cpo7advanceE,@object
	.size		_ZN30_INTERNAL_baa043f5_4_k_cu_main4cuda3std6ranges3__45__cpo7advanceE,(_ZN30_INTERNAL_baa043f5_4_k_cu_main4cuda3std3__47nulloptE - _ZN30_INTERNAL_baa043f5_4_k_cu_main4cuda3std6ranges3__45__cpo7advanceE)
_ZN30_INTERNAL_baa043f5_4_k_cu_main4cuda3std6ranges3__45__cpo7advanceE:
	.zero		1
	.type		_ZN30_INTERNAL_baa043f5_4_k_cu_main4cuda3std3__47nulloptE,@object
	.size		_ZN30_INTERNAL_baa043f5_4_k_cu_main4cuda3std3__47nulloptE,(_ZN30_INTERNAL_baa043f5_4_k_cu_main4cuda3std6ranges3__45__cpo8distanceE - _ZN30_INTERNAL_baa043f5_4_k_cu_main4cuda3std3__47nulloptE)
_ZN30_INTERNAL_baa043f5_4_k_cu_main4cuda3std3__47nulloptE:
	.zero		1
	.type		_ZN30_INTERNAL_baa043f5_4_k_cu_main4cuda3std6ranges3__45__cpo8distanceE,@object
	.size		_ZN30_INTERNAL_baa043f5_4_k_cu_main4cuda3std6ranges3__45__cpo8distanceE,(_ZN30_INTERNAL_baa043f5_4_k_cu_main6thrust24THRUST_300001_SM_1000_NS12placeholders3_10E - _ZN30_INTERNAL_baa043f5_4_k_cu_main4cuda3std6ranges3__45__cpo8distanceE)
_ZN30_INTERNAL_baa043f5_4_k_cu_main4cuda3std6ranges3__45__cpo8distanceE:
	.zero		1
	.type		_ZN30_INTERNAL_baa043f5_4_k_cu_main6thrust24THRUST_300001_SM_1000_NS12placeholders3_10E,@object
	.size		_ZN30_INTERNAL_baa043f5_4_k_cu_main6thrust24THRUST_300001_SM_1000_NS12placeholders3_10E,(_ZN30_INTERNAL_baa043f5_4_k_cu_main4cuda3std3__419piecewise_constructE - _ZN30_INTERNAL_baa043f5_4_k_cu_main6thrust24THRUST_300001_SM_1000_NS12placeholders3_10E)
_ZN30_INTERNAL_baa043f5_4_k_cu_main6thrust24THRUST_300001_SM_1000_NS12placeholders3_10E:
	.zero		1
	.type		_ZN30_INTERNAL_baa043f5_4_k_cu_main4cuda3std3__419piecewise_constructE,@object
	.size		_ZN30_INTERNAL_baa043f5_4_k_cu_main4cuda3std3__419piecewise_constructE,(_ZN30_INTERNAL_baa043f5_4_k_cu_main4cuda3std6ranges3__45__cpo5cdataE - _ZN30_INTERNAL_baa043f5_4_k_cu_main4cuda3std3__419piecewise_constructE)
_ZN30_INTERNAL_baa043f5_4_k_cu_main4cuda3std3__419piecewise_constructE:
	.zero		1
	.type		_ZN30_INTERNAL_baa043f5_4_k_cu_main4cuda3std6ranges3__45__cpo5cdataE,@object
	.size		_ZN30_INTERNAL_baa043f5_4_k_cu_main4cuda3std6ranges3__45__cpo5cdataE,(_ZN30_INTERNAL_baa043f5_4_k_cu_main6thrust24THRUST_300001_SM_1000_NS12placeholders2_2E - _ZN30_INTERNAL_baa043f5_4_k_cu_main4cuda3std6ranges3__45__cpo5cdataE)
_ZN30_INTERNAL_baa043f5_4_k_cu_main4cuda3std6ranges3__45__cpo5cdataE:
	.zero		1
	.type		_ZN30_INTERNAL_baa043f5_4_k_cu_main6thrust24THRUST_300001_SM_1000_NS12placeholders2_2E,@object
	.size		_ZN30_INTERNAL_baa043f5_4_k_cu_main6thrust24THRUST_300001_SM_1000_NS12placeholders2_2E,(_ZN30_INTERNAL_baa043f5_4_k_cu_main4cuda3std3__45__cpo3endE - _ZN30_INTERNAL_baa043f5_4_k_cu_main6thrust24THRUST_300001_SM_1000_NS12placeholders2_2E)
_ZN30_INTERNAL_baa043f5_4_k_cu_main6thrust24THRUST_300001_SM_1000_NS12placeholders2_2E:
	.zero		1
	.type		_ZN30_INTERNAL_baa043f5_4_k_cu_main4cuda3std3__45__cpo3endE,@object
	.size		_ZN30_INTERNAL_baa043f5_4_k_cu_main4cuda3std3__45__cpo3endE,(_ZN30_INTERNAL_baa043f5_4_k_cu_main4cuda3std6ranges3__45__cpo3endE - _ZN30_INTERNAL_baa043f5_4_k_cu_main4cuda3std3__45__cpo3endE)
_ZN30_INTERNAL_baa043f5_4_k_cu_main4cuda3std3__45__cpo3endE:
	.zero		1
	.type		_ZN30_INTERNAL_baa043f5_4_k_cu_main4cuda3std6ranges3__45__cpo3endE,@object
	.size		_ZN30_INTERNAL_baa043f5_4_k_cu_main4cuda3std6ranges3__45__cpo3endE,(_ZN30_INTERNAL_baa043f5_4_k_cu_main6thrust24THRUST_300001_SM_1000_NS12placeholders2_6E - _ZN30_INTERNAL_baa043f5_4_k_cu_main4cuda3std6ranges3__45__cpo3endE)
_ZN30_INTERNAL_baa043f5_4_k_cu_main4cuda3std6ranges3__45__cpo3endE:
	.zero		1
	.type		_ZN30_INTERNAL_baa043f5_4_k_cu_main6thrust24THRUST_300001_SM_1000_NS12placeholders2_6E,@object
	.size		_ZN30_INTERNAL_baa043f5_4_k_cu_main6thrust24THRUST_300001_SM_1000_NS12placeholders2_6E,(_ZN30_INTERNAL_baa043f5_4_k_cu_main4cuda3std3__45__cpo4rendE - _ZN30_INTERNAL_baa043f5_4_k_cu_main6thrust24THRUST_300001_SM_1000_NS12placeholders2_6E)
_ZN30_INTERNAL_baa043f5_4_k_cu_main6thrust24THRUST_300001_SM_1000_NS12placeholders2_6E:
	.zero		1
	.type		_ZN30_INTERNAL_baa043f5_4_k_cu_main4cuda3std3__45__cpo4rendE,@object
	.size		_ZN30_INTERNAL_baa043f5_4_k_cu_main4cuda3std3__45__cpo4rendE,(_ZN30_INTERNAL_baa043f5_4_k_cu_main4cuda3std6ranges3__45__cpo9iter_swapE - _ZN30_INTERNAL_baa043f5_4_k_cu_main4cuda3std3__45__cpo4rendE)
_ZN30_INTERNAL_baa043f5_4_k_cu_main4cuda3std3__45__cpo4rendE:
	.zero		1
	.type		_ZN30_INTERNAL_baa043f5_4_k_cu_main4cuda3std6ranges3__45__cpo9iter_swapE,@object
	.size		_ZN30_INTERNAL_baa043f5_4_k_cu_main4cuda3std6ranges3__45__cpo9iter_swapE,(_ZN30_INTERNAL_baa043f5_4_k_cu_main4cuda3std3__48unexpectE - _ZN30_INTERNAL_baa043f5_4_k_cu_main4cuda3std6ranges3__45__cpo9iter_swapE)
_ZN30_INTERNAL_baa043f5_4_k_cu_main4cuda3std6ranges3__45__cpo9iter_swapE:
	.zero		1
	.type		_ZN30_INTERNAL_baa043f5_4_k_cu_main4cuda3std3__48unexpectE,@object
	.size		_ZN30_INTERNAL_baa043f5_4_k_cu_main4cuda3std3__48unexpectE,(_ZN30_INTERNAL_baa043f5_4_k_cu_main6thrust24THRUST_300001_SM_1000_NS8cuda_cub3parE - _ZN30_INTERNAL_baa043f5_4_k_cu_main4cuda3std3__48unexpectE)
_ZN30_INTERNAL_baa043f5_4_k_cu_main4cuda3std3__48unexpectE:
	.zero		1
	.type		_ZN30_INTERNAL_baa043f5_4_k_cu_main6thrust24THRUST_300001_SM_1000_NS8cuda_cub3parE,@object
	.size		_ZN30_INTERNAL_baa043f5_4_k_cu_main6thrust24THRUST_300001_SM_1000_NS8cuda_cub3parE,(_ZN30_INTERNAL_baa043f5_4_k_cu_main6thrust24THRUST_300001_SM_1000_NS12placeholders2_4E - _ZN30_INTERNAL_baa043f5_4_k_cu_main6thrust24THRUST_300001_SM_1000_NS8cuda_cub3parE)
_ZN30_INTERNAL_baa043f5_4_k_cu_main6thrust24THRUST_300001_SM_1000_NS8cuda_cub3parE:
	.zero		1
	.type		_ZN30_INTERNAL_baa043f5_4_k_cu_main6thrust24THRUST_300001_SM_1000_NS12placeholders2_4E,@object
	.size		_ZN30_INTERNAL_baa043f5_4_k_cu_main6thrust24THRUST_300001_SM_1000_NS12placeholders2_4E,(_ZN30_INTERNAL_baa043f5_4_k_cu_main4cuda3std3__45__cpo4cendE - _ZN30_INTERNAL_baa043f5_4_k_cu_main6thrust24THRUST_300001_SM_1000_NS12placeholders2_4E)
_ZN30_INTERNAL_baa043f5_4_k_cu_main6thrust24THRUST_300001_SM_1000_NS12placeholders2_4E:
	.zero		1
	.type		_ZN30_INTERNAL_baa043f5_4_k_cu_main4cuda3std3__45__cpo4cendE,@object
	.size		_ZN30_INTERNAL_baa043f5_4_k_cu_main4cuda3std3__45__cpo4cendE,(_ZN30_INTERNAL_baa043f5_4_k_cu_main4cuda3std6ranges3__45__cpo4cendE - _ZN30_INTERNAL_baa043f5_4_k_cu_main4cuda3std3__45__cpo4cendE)
_ZN30_INTERNAL_baa043f5_4_k_cu_main4cuda3std3__45__cpo4cendE:
	.zero		1
	.type		_ZN30_INTERNAL_baa043f5_4_k_cu_main4cuda3std6ranges3__45__cpo4cendE,@object
	.size		_ZN30_INTERNAL_baa043f5_4_k_cu_main4cuda3std6ranges3__45__cpo4cendE,(_ZN30_INTERNAL_baa043f5_4_k_cu_main4cuda3std3__420unreachable_sentinelE - _ZN30_INTERNAL_baa043f5_4_k_cu_main4cuda3std6ranges3__45__cpo4cendE)
_ZN30_INTERNAL_baa043f5_4_k_cu_main4cuda3std6ranges3__45__cpo4cendE:
	.zero		1
	.type		_ZN30_INTERNAL_baa043f5_4_k_cu_main4cuda3std3__420unreachable_sentinelE,@object
	.size		_ZN30_INTERNAL_baa043f5_4_k_cu_main4cuda3std3__420unreachable_sentinelE,(_ZN30_INTERNAL_baa043f5_4_k_cu_main4cuda3std6ranges3__45__cpo5ssizeE - _ZN30_INTERNAL_baa043f5_4_k_cu_main4cuda3std3__420unreachable_sentinelE)
_ZN30_INTERNAL_baa043f5_4_k_cu_main4cuda3std3__420unreachable_sentinelE:
	.zero		1
	.type		_ZN30_INTERNAL_baa043f5_4_k_cu_main4cuda3std6ranges3__45__cpo5ssizeE,@object
	.size		_ZN30_INTERNAL_baa043f5_4_k_cu_main4cuda3std6ranges3__45__cpo5ssizeE,(_ZN30_INTERNAL_baa043f5_4_k_cu_main6thrust24THRUST_300001_SM_1000_NS12placeholders2_8E - _ZN30_INTERNAL_baa043f5_4_k_cu_main4cuda3std6ranges3__45__cpo5ssizeE)
_ZN30_INTERNAL_baa043f5_4_k_cu_main4cuda3std6ranges3__45__cpo5ssizeE:
	.zero		1
	.type		_ZN30_INTERNAL_baa043f5_4_k_cu_main6thrust24THRUST_300001_SM_1000_NS12placeholders2_8E,@object
	.size		_ZN30_INTERNAL_baa043f5_4_k_cu_main6thrust24THRUST_300001_SM_1000_NS12placeholders2_8E,(_ZN30_INTERNAL_baa043f5_4_k_cu_main4cuda3std3__45__cpo5crendE - _ZN30_INTERNAL_baa043f5_4_k_cu_main6thrust24THRUST_300001_SM_1000_NS12placeholders2_8E)
_ZN30_INTERNAL_baa043f5_4_k_cu_main6thrust24THRUST_300001_SM_1000_NS12placeholders2_8E:
	.zero		1
	.type		_ZN30_INTERNAL_baa043f5_4_k_cu_main4cuda3std3__45__cpo5crendE,@object
	.size		_ZN30_INTERNAL_baa043f5_4_k_cu_main4cuda3std3__45__cpo5crendE,(_ZN30_INTERNAL_baa043f5_4_k_cu_main4cuda3std6ranges3__45__cpo4prevE - _ZN30_INTERNAL_baa043f5_4_k_cu_main4cuda3std3__45__cpo5crendE)
_ZN30_INTERNAL_baa043f5_4_k_cu_main4cuda3std3__45__cpo5crendE:
	.zero		1
	.type		_ZN30_INTERNAL_baa043f5_4_k_cu_main4cuda3std6ranges3__45__cpo4prevE,@object
	.size		_ZN30_INTERNAL_baa043f5_4_k_cu_main4cuda3std6ranges3__45__cpo4prevE,(_ZN30_INTERNAL_baa043f5_4_k_cu_main4cuda3std6ranges3__45__cpo9iter_moveE - _ZN30_INTERNAL_baa043f5_4_k_cu_main4cuda3std6ranges3__45__cpo4prevE)
_ZN30_INTERNAL_baa043f5_4_k_cu_main4cuda3std6ranges3__45__cpo4prevE:
	.zero		1
	.type		_ZN30_INTERNAL_baa043f5_4_k_cu_main4cuda3std6ranges3__45__cpo9iter_moveE,@object
	.size		_ZN30_INTERNAL_baa043f5_4_k_cu_main4cuda3std6ranges3__45__cpo9iter_moveE,(_ZN30_INTERNAL_baa043f5_4_k_cu_main6thrust24THRUST_300001_SM_1000_NS6system6detail10sequential3seqE - _ZN30_INTERNAL_baa043f5_4_k_cu_main4cuda3std6ranges3__45__cpo9iter_moveE)
_ZN30_INTERNAL_baa043f5_4_k_cu_main4cuda3std6ranges3__45__cpo9iter_moveE:
	.zero		1
	.type		_ZN30_INTERNAL_baa043f5_4_k_cu_main6thrust24THRUST_300001_SM_1000_NS6system6detail10sequential3seqE,@object
	.size		_ZN30_INTERNAL_baa043f5_4_k_cu_main6thrust24THRUST_300001_SM_1000_NS6system6detail10sequential3seqE,(.L_31 - _ZN30_INTERNAL_baa043f5_4_k_cu_main6thrust24THRUST_300001_SM_1000_NS6system6detail10sequential3seqE)
_ZN30_INTERNAL_baa043f5_4_k_cu_main6thrust24THRUST_300001_SM_1000_NS6system6detail10sequential3seqE:
	.zero		1
.L_31:


//--------------------- .nv.constant0._ZN3cub18CUB_300001_SM_10006detail9transform16transform_kernelINS2_10policy_hubILb1EN4cuda3std3__45tupleIJN6thrust24THRUST_300001_SM_1000_NS17counting_iteratorIiNSA_11use_defaultESC_SC_EEEEEE10policy1000El13rng_transformNSA_6detail15normal_iteratorINSA_10device_ptrIdEEEEJSD_EEEvT0_iT1_T2_DpNS2_10kernel_argIT3_EE --------------------------
	.section	.nv.constant0._ZN3cub18CUB_300001_SM_10006detail9transform16transform_kernelINS2_10policy_hubILb1EN4cuda3std3__45tupleIJN6thrust24THRUST_300001_SM_1000_NS17counting_iteratorIiNSA_11use_defaultESC_SC_EEEEEE10policy1000El13rng_transformNSA_6detail15normal_iteratorINSA_10device_ptrIdEEEEJSD_EEEvT0_iT1_T2_DpNS2_10kernel_argIT3_EE,"a",@progbits
	.sectionflags	@""
	.align	4
.nv.constant0._ZN3cub18CUB_300001_SM_10006detail9transform16transform_kernelINS2_10policy_hubILb1EN4cuda3std3__45tupleIJN6thrust24THRUST_300001_SM_1000_NS17counting_iteratorIiNSA_11use_defaultESC_SC_EEEEEE10policy1000El13rng_transformNSA_6detail15normal_iteratorINSA_10device_ptrIdEEEEJSD_EEEvT0_iT1_T2_DpNS2_10kernel_argIT3_EE:
	.zero		936


//--------------------- .nv.constant0._ZN3cub18CUB_300001_SM_10006detail9transform16transform_kernelINS2_10policy_hubILb1EN4cuda3std3__45tupleIJN6thrust24THRUST_300001_SM_1000_NS17counting_iteratorIiNSA_11use_defaultESC_SC_EEEEEE10policy1000Ei13rng_transformNSA_6detail15normal_iteratorINSA_10device_ptrIdEEEEJSD_EEEvT0_iT1_T2_DpNS2_10kernel_argIT3_EE --------------------------
	.section	.nv.constant0._ZN3cub18CUB_300001_SM_10006detail9transform16transform_kernelINS2_10policy_hubILb1EN4cuda3std3__45tupleIJN6thrust24THRUST_300001_SM_1000_NS17counting_iteratorIiNSA_11use_defaultESC_SC_EEEEEE10policy1000Ei13rng_transformNSA_6detail15normal_iteratorINSA_10device_ptrIdEEEEJSD_EEEvT0_iT1_T2_DpNS2_10kernel_argIT3_EE,"a",@progbits
	.sectionflags	@""
	.align	4
.nv.constant0._ZN3cub18CUB_300001_SM_10006detail9transform16transform_kernelINS2_10policy_hubILb1EN4cuda3std3__45tupleIJN6thrust24THRUST_300001_SM_1000_NS17counting_iteratorIiNSA_11use_defaultESC_SC_EEEEEE10policy1000Ei13rng_transformNSA_6detail15normal_iteratorINSA_10device_ptrIdEEEEJSD_EEEvT0_iT1_T2_DpNS2_10kernel_argIT3_EE:
	.zero		936


//--------------------- .nv.constant0._ZN3cub18CUB_300001_SM_10006detail8for_each13static_kernelINS2_12policy_hub_t12policy_500_tEmN6thrust24THRUST_300001_SM_1000_NS8cuda_cub20__uninitialized_fill7functorINS7_10device_ptrIdEEdEEEEvT0_T1_ --------------------------
	.section	.nv.constant0._ZN3cub18CUB_300001_SM_10006detail8for_each13static_kernelINS2_12policy_hub_t12policy_500_tEmN6thrust24THRUST_300001_SM_1000_NS8cuda_cub20__uninitialized_fill7functorINS7_10device_ptrIdEEdEEEEvT0_T1_,"a",@progbits
	.sectionflags	@""
	.align	4
.nv.constant0._ZN3cub18CUB_300001_SM_10006detail8for_each13static_kernelINS2_12policy_hub_t12policy_500_tEmN6thrust24THRUST_300001_SM_1000_NS8cuda_cub20__uninitialized_fill7functorINS7_10device_ptrIdEEdEEEEvT0_T1_:
	.zero		920


//--------------------- .nv.constant0._ZN3cub18CUB_300001_SM_10006detail11EmptyKernelIvEEvv --------------------------
	.section	.nv.constant0._ZN3cub18CUB_300001_SM_10006detail11EmptyKernelIvEEvv,"a",@progbits
	.sectionflags	@""
	.align	4
.nv.constant0._ZN3cub18CUB_300001_SM_10006detail11EmptyKernelIvEEvv:
	.zero		896


//--------------------- SYMBOLS --------------------------

	.type		.nv.reservedSmem.offset0,@object
	.size		.nv.reservedSmem.offset0,0x4
